// auto-generated by cutlass_sweep.conv — config: {"arch": "sm_100", "cluster_m": 1, "cluster_n": 1, "conv_kind": "dgrad", "dtype": "tf32", "ndim": 2, "tile_k": 32, "tile_m": 128, "tile_n": 64}
#include "cutlass/cutlass.h"
#include "cute/tensor.hpp"
#include "cutlass/kernel_hardware_info.hpp"
#include "cutlass/conv/convolution.h"
#include "cutlass/conv/dispatch_policy.hpp"
#include "cutlass/conv/collective/collective_builder.hpp"
#include "cutlass/conv/kernel/conv_universal.hpp"
#include "cutlass/conv/device/conv_universal_adapter.hpp"
#include "cutlass/epilogue/collective/collective_builder.hpp"

using namespace cute;
using Elem = cutlass::tfloat32_t;
using Acc  = float;
using LayoutAB = cutlass::layout::TensorNHWC;
using LayoutC  = cutlass::layout::TensorNHWC;
constexpr auto ConvOp = cutlass::conv::Operator::kDgrad;
using TileShape    = Shape<_128, _64, Shape<_32>>;
using ClusterShape = Shape<_1, _1, _1>;

using CollectiveEpilogue = typename cutlass::epilogue::collective::CollectiveBuilder<
    cutlass::arch::Sm100, cutlass::arch::OpClassTensorOp,
    TileShape, ClusterShape,
    cutlass::epilogue::collective::EpilogueTileAuto,
    Acc, Acc,
    Elem, LayoutC, 128 / cutlass::sizeof_bits<Elem>::value,
    Elem, LayoutC, 128 / cutlass::sizeof_bits<Elem>::value,
    cutlass::epilogue::collective::EpilogueScheduleAuto
  >::CollectiveOp;

using CollectiveMainloop = typename cutlass::conv::collective::CollectiveBuilder<
    cutlass::arch::Sm100, cutlass::arch::OpClassTensorOp, ConvOp,
    Elem, LayoutAB, 128 / cutlass::sizeof_bits<Elem>::value,
    Elem, LayoutAB, 128 / cutlass::sizeof_bits<Elem>::value,
    Acc,
    TileShape, ClusterShape,
    cutlass::conv::collective::StageCountAutoCarveout<
        static_cast<int>(sizeof(typename CollectiveEpilogue::SharedStorage))>,
    cutlass::conv::collective::KernelScheduleAuto
  >::CollectiveOp;

using ProblemShape = cutlass::conv::ConvProblemShape<
    ConvOp, CollectiveMainloop::DispatchPolicy::NumSpatialDimensions>;
using ConvKernel = cutlass::conv::kernel::ConvUniversal<
    ProblemShape, CollectiveMainloop, CollectiveEpilogue>;
using Conv = cutlass::conv::device::ConvUniversalAdapter<ConvKernel>;

auto* _anchor = &cutlass::device_kernel<ConvKernel>;


// ===== COMPILED SASS (sm_100a) =====

	.target	sm_100a

	.elftype	@"ET_EXEC"


//--------------------- .note.nv.tkinfo           --------------------------
	.section	.note.nv.tkinfo,"",@"SHT_NOTE"
	.sectionflags	@"SHF_NOTE_NV_TKINFO"
	.tkinfo
        /*0018*/ 	.word	0x00000002
        /*0030*/ 	.string	""
        /*0030*/ 	.string	"ptxas"
        /*0030*/ 	.string	"Cuda compilation tools, release 13.0, V13.0.88"
        /*0030*/ 	.string	"Build cuda_13.0.r13.0/compiler.36424714_0"
        /*0030*/ 	.string	"-arch sm_100a -m 64 "



//--------------------- .note.nv.cuinfo           --------------------------
	.section	.note.nv.cuinfo,"",@"SHT_NOTE"
	.sectionflags	@"SHF_NOTE_NV_CUINFO"
        /*0018*/ 	.short	0x0002
        /*001a*/ 	.short	0x0064
        /*001c*/ 	.short	0x0082
	.zero		2


//--------------------- .nv.info                  --------------------------
	.section	.nv.info,"",@"SHT_CUDA_INFO"
	.align	4


	//----- nvinfo : EIATTR_REGCOUNT
	.align		4
        /*0000*/ 	.byte	0x04, 0x2f
        /*0002*/ 	.short	(.L_19 - .L_18)
	.align		4
.L_18:
        /*0004*/ 	.word	index@(_ZN7cutlass13device_kernelINS_4conv6kernel13ConvUniversalINS1_16ConvProblemShapeILNS1_8OperatorE1ELi2EEENS1_10collective14CollectiveConvINS1_47MainloopSm100TmaUmmaWarpSpecializedImplicitGemmILS5_1ELi8ELi2ELi1ELi2EN4cute5tupleIJNSA_1CILi1EEESD_SD_EEEEENSB_IJNSC_ILi128EEENSC_ILi64EEENSB_IJNSC_ILi32EEEEEEEEENS_10tfloat32_tESL_NSA_8TiledMMAINSA_8MMA_AtomIJNSA_17SM100_MMA_TF32_SSISL_SL_fLi128ELi64ELNSA_4UMMA5MajorE0ELSQ_1ELNSP_7ScaleInE0ELSR_0EEEEEENSA_6LayoutISE_NSB_IJNSC_ILi0EEESV_SV_EEEEENSB_IJNSA_10UnderscoreESY_SY_EEEEENS7_6detail27Sm100ImplicitGemmTileTraitsINSA_20SM90_TMA_LOAD_IM2COLENSA_14ComposedLayoutINSA_7SwizzleILi3ELi4ELi3EEENSA_18smem_ptr_flag_bitsILi32EEENSU_INSB_IJNSC_ILi8EEESI_EEENSB_IJSI_SD_EEEEEEEvEENS12_INSA_13SM90_TMA_LOADENS14_INS15_ILi2ELi5ELi2EEES18_NSU_INSB_IJSI_NSC_ILi4EEEEEENSB_IJSD_SI_EEEEEEEvEEEENS_8epilogue10collective18CollectiveEpilogueINS1O_23Sm100TmaWarpSpecializedILi4ELi2ELi16ELb1ELb0EEEJSK_NSB_IJNSU_ISG_SD_EENSU_INSC_ILi16EEESD_EEEEESL_NSB_IJNSB_IJlllEEESD_SV_EEESL_S1Y_NS1O_6fusion15FusionCallbacksIS1S_NS1Z_17LinearCombinationISL_fSL_fLNS_15FloatRoundStyleE2EEESK_S1W_JEEENSA_5SM1004TMEM4LOAD26SM100_TMEM_LOAD_32dp32b16xES13_NS14_INS15_ILi2ELi4ELi3EEES18_NSU_INSB_IJS19_S1U_EEENSB_IJS1U_SD_EEEEEEENSA_39AutoVectorizingCopyWithAssumedAlignmentILi128EEENSA_21SM90_TMA_STORE_IM2COLES2D_S2F_S2F_EEEvvEEEEvNT_6ParamsE)
        /*0008*/ 	.word	0x0000006e


	//----- nvinfo : EIATTR_FRAME_SIZE
	.align		4
.L_19:
        /*000c*/ 	.byte	0x04, 0x11
        /*000e*/ 	.short	(.L_21 - .L_20)
	.align		4
.L_20:
        /*0010*/ 	.word	index@($__internal_2_$__cuda_sm10x_tcgen05_guardrail_trap_unallocated_columns_being_dealloced)
        /*0014*/ 	.word	0x00000008


	//----- nvinfo : EIATTR_FRAME_SIZE
	.align		4
.L_21:
        /*0018*/ 	.byte	0x04, 0x11
        /*001a*/ 	.short	(.L_23 - .L_22)
	.align		4
.L_22:
        /*001c*/ 	.word	index@($__internal_1_$__cuda_sm10x_tcgen05_guardrail_trap_phase_invalid_during_alloc)
        /*0020*/ 	.word	0x00000008


	//----- nvinfo : EIATTR_FRAME_SIZE
	.align		4
.L_23:
        /*0024*/ 	.byte	0x04, 0x11
        /*0026*/ 	.short	(.L_25 - .L_24)
	.align		4
.L_24:
        /*0028*/ 	.word	index@($__internal_0_$__cuda_sm10x_tcgen05_guardrail_trap_col_being_dealloced_not_returned_by_alloc)
        /*002c*/ 	.word	0x00000008


	//----- nvinfo : EIATTR_FRAME_SIZE
	.align		4
.L_25:
        /*0030*/ 	.byte	0x04, 0x11
        /*0032*/ 	.short	(.L_27 - .L_26)
	.align		4
.L_26:
        /*0034*/ 	.word	index@(_ZN7cutlass13device_kernelINS_4conv6kernel13ConvUniversalINS1_16ConvProblemShapeILNS1_8OperatorE1ELi2EEENS1_10collective14CollectiveConvINS1_47MainloopSm100TmaUmmaWarpSpecializedImplicitGemmILS5_1ELi8ELi2ELi1ELi2EN4cute5tupleIJNSA_1CILi1EEESD_SD_EEEEENSB_IJNSC_ILi128EEENSC_ILi64EEENSB_IJNSC_ILi32EEEEEEEEENS_10tfloat32_tESL_NSA_8TiledMMAINSA_8MMA_AtomIJNSA_17SM100_MMA_TF32_SSISL_SL_fLi128ELi64ELNSA_4UMMA5MajorE0ELSQ_1ELNSP_7ScaleInE0ELSR_0EEEEEENSA_6LayoutISE_NSB_IJNSC_ILi0EEESV_SV_EEEEENSB_IJNSA_10UnderscoreESY_SY_EEEEENS7_6detail27Sm100ImplicitGemmTileTraitsINSA_20SM90_TMA_LOAD_IM2COLENSA_14ComposedLayoutINSA_7SwizzleILi3ELi4ELi3EEENSA_18smem_ptr_flag_bitsILi32EEENSU_INSB_IJNSC_ILi8EEESI_EEENSB_IJSI_SD_EEEEEEEvEENS12_INSA_13SM90_TMA_LOADENS14_INS15_ILi2ELi5ELi2EEES18_NSU_INSB_IJSI_NSC_ILi4EEEEEENSB_IJSD_SI_EEEEEEEvEEEENS_8epilogue10collective18CollectiveEpilogueINS1O_23Sm100TmaWarpSpecializedILi4ELi2ELi16ELb1ELb0EEEJSK_NSB_IJNSU_ISG_SD_EENSU_INSC_ILi16EEESD_EEEEESL_NSB_IJNSB_IJlllEEESD_SV_EEESL_S1Y_NS1O_6fusion15FusionCallbacksIS1S_NS1Z_17LinearCombinationISL_fSL_fLNS_15FloatRoundStyleE2EEESK_S1W_JEEENSA_5SM1004TMEM4LOAD26SM100_TMEM_LOAD_32dp32b16xES13_NS14_INS15_ILi2ELi4ELi3EEES18_NSU_INSB_IJS19_S1U_EEENSB_IJS1U_SD_EEEEEEENSA_39AutoVectorizingCopyWithAssumedAlignmentILi128EEENSA_21SM90_TMA_STORE_IM2COLES2D_S2F_S2F_EEEvvEEEEvNT_6ParamsE)
        /*0038*/ 	.word	0x00000008


	//----- nvinfo : EIATTR_MIN_STACK_SIZE
	.align		4
.L_27:
        /*003c*/ 	.byte	0x04, 0x12
        /*003e*/ 	.short	(.L_29 - .L_28)
	.align		4
.L_28:
        /*0040*/ 	.word	index@(_ZN7cutlass13device_kernelINS_4conv6kernel13ConvUniversalINS1_16ConvProblemShapeILNS1_8OperatorE1ELi2EEENS1_10collective14CollectiveConvINS1_47MainloopSm100TmaUmmaWarpSpecializedImplicitGemmILS5_1ELi8ELi2ELi1ELi2EN4cute5tupleIJNSA_1CILi1EEESD_SD_EEEEENSB_IJNSC_ILi128EEENSC_ILi64EEENSB_IJNSC_ILi32EEEEEEEEENS_10tfloat32_tESL_NSA_8TiledMMAINSA_8MMA_AtomIJNSA_17SM100_MMA_TF32_SSISL_SL_fLi128ELi64ELNSA_4UMMA5MajorE0ELSQ_1ELNSP_7ScaleInE0ELSR_0EEEEEENSA_6LayoutISE_NSB_IJNSC_ILi0EEESV_SV_EEEEENSB_IJNSA_10UnderscoreESY_SY_EEEEENS7_6detail27Sm100ImplicitGemmTileTraitsINSA_20SM90_TMA_LOAD_IM2COLENSA_14ComposedLayoutINSA_7SwizzleILi3ELi4ELi3EEENSA_18smem_ptr_flag_bitsILi32EEENSU_INSB_IJNSC_ILi8EEESI_EEENSB_IJSI_SD_EEEEEEEvEENS12_INSA_13SM90_TMA_LOADENS14_INS15_ILi2ELi5ELi2EEES18_NSU_INSB_IJSI_NSC_ILi4EEEEEENSB_IJSD_SI_EEEEEEEvEEEENS_8epilogue10collective18CollectiveEpilogueINS1O_23Sm100TmaWarpSpecializedILi4ELi2ELi16ELb1ELb0EEEJSK_NSB_IJNSU_ISG_SD_EENSU_INSC_ILi16EEESD_EEEEESL_NSB_IJNSB_IJlllEEESD_SV_EEESL_S1Y_NS1O_6fusion15FusionCallbacksIS1S_NS1Z_17LinearCombinationISL_fSL_fLNS_15FloatRoundStyleE2EEESK_S1W_JEEENSA_5SM1004TMEM4LOAD26SM100_TMEM_LOAD_32dp32b16xES13_NS14_INS15_ILi2ELi4ELi3EEES18_NSU_INSB_IJS19_S1U_EEENSB_IJS1U_SD_EEEEEEENSA_39AutoVectorizingCopyWithAssumedAlignmentILi128EEENSA_21SM90_TMA_STORE_IM2COLES2D_S2F_S2F_EEEvvEEEEvNT_6ParamsE)
        /*0044*/ 	.word	0x00000008
.L_29:


//--------------------- .nv.compat                --------------------------
	.section	.nv.compat,"",@"SHT_CUDA_COMPAT_INFO"
	.align	4
        /*0000*/ 	.byte	0x02, 0x09, 0x01, 0x00, 0x02, 0x02, 0x02, 0x00, 0x02, 0x05, 0x05, 0x00, 0x03, 0x07, 0x01, 0x01
        /*0010*/ 	.byte	0x02, 0x03, 0x01, 0x00, 0x02, 0x06, 0x01, 0x00, 0x04, 0x0b, 0x08, 0x00, 0x09, 0x00, 0x00, 0x00
        /*0020*/ 	.byte	0x00, 0x00, 0x00, 0x00


//--------------------- .nv.info._ZN7cutlass13device_kernelINS_4conv6kernel13ConvUniversalINS1_16ConvProblemShapeILNS1_8OperatorE1ELi2EEENS1_10collective14CollectiveConvINS1_47MainloopSm100TmaUmmaWarpSpecializedImplicitGemmILS5_1ELi8ELi2ELi1ELi2EN4cute5tupleIJNSA_1CILi1EEESD_SD_EEEEENSB_IJNSC_ILi128EEENSC_ILi64EEENSB_IJNSC_ILi32EEEEEEEEENS_10tfloat32_tESL_NSA_8TiledMMAINSA_8MMA_AtomIJNSA_17SM100_MMA_TF32_SSISL_SL_fLi128ELi64ELNSA_4UMMA5MajorE0ELSQ_1ELNSP_7ScaleInE0ELSR_0EEEEEENSA_6LayoutISE_NSB_IJNSC_ILi0EEESV_SV_EEEEENSB_IJNSA_10UnderscoreESY_SY_EEEEENS7_6detail27Sm100ImplicitGemmTileTraitsINSA_20SM90_TMA_LOAD_IM2COLENSA_14ComposedLayoutINSA_7SwizzleILi3ELi4ELi3EEENSA_18smem_ptr_flag_bitsILi32EEENSU_INSB_IJNSC_ILi8EEESI_EEENSB_IJSI_SD_EEEEEEEvEENS12_INSA_13SM90_TMA_LOADENS14_INS15_ILi2ELi5ELi2EEES18_NSU_INSB_IJSI_NSC_ILi4EEEEEENSB_IJSD_SI_EEEEEEEvEEEENS_8epilogue10collective18CollectiveEpilogueINS1O_23Sm100TmaWarpSpecializedILi4ELi2ELi16ELb1ELb0EEEJSK_NSB_IJNSU_ISG_SD_EENSU_INSC_ILi16EEESD_EEEEESL_NSB_IJNSB_IJlllEEESD_SV_EEESL_S1Y_NS1O_6fusion15FusionCallbacksIS1S_NS1Z_17LinearCombinationISL_fSL_fLNS_15FloatRoundStyleE2EEESK_S1W_JEEENSA_5SM1004TMEM4LOAD26SM100_TMEM_LOAD_32dp32b16xES13_NS14_INS15_ILi2ELi4ELi3EEES18_NSU_INSB_IJS19_S1U_EEENSB_IJS1U_SD_EEEEEEENSA_39AutoVectorizingCopyWithAssumedAlignmentILi128EEENSA_21SM90_TMA_STORE_IM2COLES2D_S2F_S2F_EEEvvEEEEvNT_6ParamsE --------------------------
	.section	.nv.info._ZN7cutlass13device_kernelINS_4conv6kernel13ConvUniversalINS1_16ConvProblemShapeILNS1_8OperatorE1ELi2EEENS1_10collective14CollectiveConvINS1_47MainloopSm100TmaUmmaWarpSpecializedImplicitGemmILS5_1ELi8ELi2ELi1ELi2EN4cute5tupleIJNSA_1CILi1EEESD_SD_EEEEENSB_IJNSC_ILi128EEENSC_ILi64EEENSB_IJNSC_ILi32EEEEEEEEENS_10tfloat32_tESL_NSA_8TiledMMAINSA_8MMA_AtomIJNSA_17SM100_MMA_TF32_SSISL_SL_fLi128ELi64ELNSA_4UMMA5MajorE0ELSQ_1ELNSP_7ScaleInE0ELSR_0EEEEEENSA_6LayoutISE_NSB_IJNSC_ILi0EEESV_SV_EEEEENSB_IJNSA_10UnderscoreESY_SY_EEEEENS7_6detail27Sm100ImplicitGemmTileTraitsINSA_20SM90_TMA_LOAD_IM2COLENSA_14ComposedLayoutINSA_7SwizzleILi3ELi4ELi3EEENSA_18smem_ptr_flag_bitsILi32EEENSU_INSB_IJNSC_ILi8EEESI_EEENSB_IJSI_SD_EEEEEEEvEENS12_INSA_13SM90_TMA_LOADENS14_INS15_ILi2ELi5ELi2EEES18_NSU_INSB_IJSI_NSC_ILi4EEEEEENSB_IJSD_SI_EEEEEEEvEEEENS_8epilogue10collective18CollectiveEpilogueINS1O_23Sm100TmaWarpSpecializedILi4ELi2ELi16ELb1ELb0EEEJSK_NSB_IJNSU_ISG_SD_EENSU_INSC_ILi16EEESD_EEEEESL_NSB_IJNSB_IJlllEEESD_SV_EEESL_S1Y_NS1O_6fusion15FusionCallbacksIS1S_NS1Z_17LinearCombinationISL_fSL_fLNS_15FloatRoundStyleE2EEESK_S1W_JEEENSA_5SM1004TMEM4LOAD26SM100_TMEM_LOAD_32dp32b16xES13_NS14_INS15_ILi2ELi4ELi3EEES18_NSU_INSB_IJS19_S1U_EEENSB_IJS1U_SD_EEEEEEENSA_39AutoVectorizingCopyWithAssumedAlignmentILi128EEENSA_21SM90_TMA_STORE_IM2COLES2D_S2F_S2F_EEEvvEEEEvNT_6ParamsE,"",@"SHT_CUDA_INFO"
	.sectionflags	@""
	.align	4


	//----- nvinfo : EIATTR_CUDA_API_VERSION
	.align		4
        /*0000*/ 	.byte	0x04, 0x37
        /*0002*/ 	.short	(.L_31 - .L_30)
.L_30:
        /*0004*/ 	.word	0x00000082


	//----- nvinfo : EIATTR_KPARAM_INFO
	.align		4
.L_31:
        /*0008*/ 	.byte	0x04, 0x17
        /*000a*/ 	.short	(.L_33 - .L_32)
.L_32:
        /*000c*/ 	.word	0x00000000
        /*0010*/ 	.short	0x0000
        /*0012*/ 	.short	0x0000
        /*0014*/ 	.byte	0x00, 0xf0, 0x01, 0x20


	//----- nvinfo : EIATTR_AT_ENTRY_FRAGMENTS
	.align		4
.L_33:
        /*0018*/ 	.byte	0x04, 0x4f
        /*001a*/ 	.short	(.L_35 - .L_34)


	//   ....[0]....
.L_34:
        /*001c*/ 	.word	0x00000006


	//----- nvinfo : EIATTR_RESERVED_SMEM_USED
	.align		4
.L_35:
        /*0020*/ 	.byte	0x01, 0x41
	.zero		2


	//----- nvinfo : EIATTR_SPARSE_MMA_MASK
	.align		4
        /*0024*/ 	.byte	0x03, 0x50
        /*0026*/ 	.short	0x0000


	//----- nvinfo : EIATTR_TCGEN05_1CTA_USED
	.align		4
        /*0028*/ 	.byte	0x01, 0x51
	.zero		2


	//----- nvinfo : EIATTR_MAXREG_COUNT
	.align		4
        /*002c*/ 	.byte	0x03, 0x1b
        /*002e*/ 	.short	0x00ff


	//----- nvinfo : EIATTR_NUM_BARRIERS
	.align		4
        /*0030*/ 	.byte	0x02, 0x4c
        /*0032*/ 	.byte	0x07
	.zero		1


	//----- nvinfo : EIATTR_EXTERNS
	.align		4
        /*0034*/ 	.byte	0x04, 0x0f
        /*0036*/ 	.short	(.L_37 - .L_36)


	//   ....[0]....
	.align		4
.L_36:
        /*0038*/ 	.word	index@(__assertfail)


	//----- nvinfo : EIATTR_MERCURY_ISA_VERSION
	.align		4
.L_37:
        /*003c*/ 	.byte	0x03, 0x5f
        /*003e*/ 	.short	0x0101


	//----- nvinfo : EIATTR_INT_WARP_WIDE_INSTR_OFFSETS
	.align		4
        /*0040*/ 	.byte	0x04, 0x31
        /*0042*/ 	.short	(.L_39 - .L_38)


	//   ....[0]....
.L_38:
        /*0044*/ 	.word	0x00003c80


	//   ....[1]....
        /*0048*/ 	.word	0x00003ca0


	//   ....[2]....
        /*004c*/ 	.word	0x00003cd0


	//   ....[3]....
        /*0050*/ 	.word	0x00004790


	//   ....[4]....
        /*0054*/ 	.word	0x000047b0


	//   ....[5]....
        /*0058*/ 	.word	0x000048d0


	//   ....[6]....
        /*005c*/ 	.word	0x000048f0


	//   ....[7]....
        /*0060*/ 	.word	0x00004a60


	//   ....[8]....
        /*0064*/ 	.word	0x00004a80


	//   ....[9]....
        /*0068*/ 	.word	0x00004cd0


	//   ....[10]....
        /*006c*/ 	.word	0x00004ce0


	//----- nvinfo : EIATTR_COOP_GROUP_MASK_REGIDS
	.align		4
.L_39:
        /*0070*/ 	.byte	0x04, 0x29
        /*0072*/ 	.short	(.L_41 - .L_40)


	//   ....[0]....
.L_40:
        /*0074*/ 	.word	0xffffffff


	//   ....[1]....
        /*0078*/ 	.word	0xffffffff


	//   ....[2]....
        /*007c*/ 	.word	0xffffffff


	//   ....[3]....
        /*0080*/ 	.word	0xffffffff


	//   ....[4]....
        /*0084*/ 	.word	0xffffffff


	//   ....[5]....
        /*0088*/ 	.word	0xffffffff


	//   ....[6]....
        /*008c*/ 	.word	0xffffffff


	//   ....[7]....
        /*0090*/ 	.word	0xffffffff


	//   ....[8]....
        /*0094*/ 	.word	0xffffffff


	//   ....[9]....
        /*0098*/ 	.word	0xffffffff


	//   ....[10]....
        /*009c*/ 	.word	0xffffffff


	//   ....[11]....
        /*00a0*/ 	.word	0xffffffff


	//----- nvinfo : EIATTR_COOP_GROUP_INSTR_OFFSETS
	.align		4
.L_41:
        /*00a4*/ 	.byte	0x04, 0x28
        /*00a6*/ 	.short	(.L_43 - .L_42)


	//   ....[0]....
.L_42:
        /*00a8*/ 	.word	0x000000a0


	//   ....[1]....
        /*00ac*/ 	.word	0x000004e0


	//   ....[2]....
        /*00b0*/ 	.word	0x000006d0


	//   ....[3]....
        /*00b4*/ 	.word	0x00000870


	//   ....[4]....
        /*00b8*/ 	.word	0x00000970


	//   ....[5]....
        /*00bc*/ 	.word	0x00000ac0


	//   ....[6]....
        /*00c0*/ 	.word	0x00002240


	//   ....[7]....
        /*00c4*/ 	.word	0x00002ff0


	//   ....[8]....
        /*00c8*/ 	.word	0x00003200


	//   ....[9]....
        /*00cc*/ 	.word	0x00003230


	//   ....[10]....
        /*00d0*/ 	.word	0x00003b60


	//   ....[11]....
        /*00d4*/ 	.word	0x00003da0


	//----- nvinfo : EIATTR_VRC_CTA_INIT_COUNT
	.align		4
.L_43:
        /*00d8*/ 	.byte	0x02, 0x4a
        /*00da*/ 	.byte	0x80
	.zero		1


	//----- nvinfo : EIATTR_SYSCALL_OFFSETS
	.align		4
        /*00dc*/ 	.byte	0x04, 0x46
        /*00de*/ 	.short	(.L_45 - .L_44)


	//   ....[0]....
.L_44:
        /*00e0*/ 	.word	0x000058a0


	//   ....[1]....
        /*00e4*/ 	.word	0x00005990


	//   ....[2]....
        /*00e8*/ 	.word	0x000061d0


	//   ....[3]....
        /*00ec*/ 	.word	0x00006b70


	//   ....[4]....
        /*00f0*/ 	.word	0x000074d0


	//   ....[5]....
        /*00f4*/ 	.word	0x00007e20


	//----- nvinfo : EIATTR_MBARRIER_INSTR_OFFSETS
	.align		4
.L_45:
        /*00f8*/ 	.byte	0x04, 0x39
        /*00fa*/ 	.short	(.L_47 - .L_46)


	//   ....[0]....
.L_46:
        /*00fc*/ 	.word	0x000005c0
        /*0100*/ 	.word	0x000000ff
        /*0104*/ 	.word	0x00000000
        /*0108*/ 	.short	0x0100
        /*010a*/ 	.byte	0x05
	.zero		1


	//   ....[1]....
        /*010c*/ 	.word	0x000005d0
        /*0110*/ 	.word	0x000000ff
        /*0114*/ 	.word	0x00000040
        /*0118*/ 	.short	0x0100
        /*011a*/ 	.byte	0x05
	.zero		1


	//   ....[2]....
        /*011c*/ 	.word	0x000005e0
        /*0120*/ 	.word	0x000000ff
        /*0124*/ 	.word	0x00000008
        /*0128*/ 	.short	0x0100
        /*012a*/ 	.byte	0x05
	.zero		1


	//   ....[3]....
        /*012c*/ 	.word	0x000005f0
        /*0130*/ 	.word	0x000000ff
        /*0134*/ 	.word	0x00000048
        /*0138*/ 	.short	0x0100
        /*013a*/ 	.byte	0x05
	.zero		1


	//   ....[4]....
        /*013c*/ 	.word	0x00000600
        /*0140*/ 	.word	0x000000ff
        /*0144*/ 	.word	0x00000010
        /*0148*/ 	.short	0x0100
        /*014a*/ 	.byte	0x05
	.zero		1


	//   ....[5]....
        /*014c*/ 	.word	0x00000610
        /*0150*/ 	.word	0x000000ff
        /*0154*/ 	.word	0x00000050
        /*0158*/ 	.short	0x0100
        /*015a*/ 	.byte	0x05
	.zero		1


	//   ....[6]....
        /*015c*/ 	.word	0x00000620
        /*0160*/ 	.word	0x000000ff
        /*0164*/ 	.word	0x00000018
        /*0168*/ 	.short	0x0100
        /*016a*/ 	.byte	0x05
	.zero		1


	//   ....[7]....
        /*016c*/ 	.word	0x00000630
        /*0170*/ 	.word	0x000000ff
        /*0174*/ 	.word	0x00000058
        /*0178*/ 	.short	0x0100
        /*017a*/ 	.byte	0x05
	.zero		1


	//   ....[8]....
        /*017c*/ 	.word	0x00000640
        /*0180*/ 	.word	0x000000ff
        /*0184*/ 	.word	0x00000020
        /*0188*/ 	.short	0x0100
        /*018a*/ 	.byte	0x05
	.zero		1


	//   ....[9]....
        /*018c*/ 	.word	0x00000650
        /*0190*/ 	.word	0x000000ff
        /*0194*/ 	.word	0x00000060
        /*0198*/ 	.short	0x0100
        /*019a*/ 	.byte	0x05
	.zero		1


	//   ....[10]....
        /*019c*/ 	.word	0x00000660
        /*01a0*/ 	.word	0x000000ff
        /*01a4*/ 	.word	0x00000028
        /*01a8*/ 	.short	0x0100
        /*01aa*/ 	.byte	0x05
	.zero		1


	//   ....[11]....
        /*01ac*/ 	.word	0x00000670
        /*01b0*/ 	.word	0x000000ff
        /*01b4*/ 	.word	0x00000068
        /*01b8*/ 	.short	0x0100
        /*01ba*/ 	.byte	0x05
	.zero		1


	//   ....[12]....
        /*01bc*/ 	.word	0x00000680
        /*01c0*/ 	.word	0x000000ff
        /*01c4*/ 	.word	0x00000030
        /*01c8*/ 	.short	0x0100
        /*01ca*/ 	.byte	0x05
	.zero		1


	//   ....[13]....
        /*01cc*/ 	.word	0x00000690
        /*01d0*/ 	.word	0x000000ff
        /*01d4*/ 	.word	0x00000070
        /*01d8*/ 	.short	0x0100
        /*01da*/ 	.byte	0x05
	.zero		1


	//   ....[14]....
        /*01dc*/ 	.word	0x000006a0
        /*01e0*/ 	.word	0x000000ff
        /*01e4*/ 	.word	0x00000038
        /*01e8*/ 	.short	0x0100
        /*01ea*/ 	.byte	0x05
	.zero		1


	//   ....[15]....
        /*01ec*/ 	.word	0x000006b0
        /*01f0*/ 	.word	0x000000ff
        /*01f4*/ 	.word	0x00000078
        /*01f8*/ 	.short	0x0100
        /*01fa*/ 	.byte	0x05
	.zero		1


	//   ....[16]....
        /*01fc*/ 	.word	0x000007e0
        /*0200*/ 	.word	0x000000ff
        /*0204*/ 	.word	0x00000080
        /*0208*/ 	.short	0x0100
        /*020a*/ 	.byte	0x07
	.zero		1


	//   ....[17]....
        /*020c*/ 	.word	0x000007f0
        /*0210*/ 	.word	0x000000ff
        /*0214*/ 	.word	0x000000a0
        /*0218*/ 	.short	0x0100
        /*021a*/ 	.byte	0x07
	.zero		1


	//   ....[18]....
        /*021c*/ 	.word	0x00000800
        /*0220*/ 	.word	0x000000ff
        /*0224*/ 	.word	0x00000088
        /*0228*/ 	.short	0x0100
        /*022a*/ 	.byte	0x07
	.zero		1


	//   ....[19]....
        /*022c*/ 	.word	0x00000810
        /*0230*/ 	.word	0x000000ff
        /*0234*/ 	.word	0x000000a8
        /*0238*/ 	.short	0x0100
        /*023a*/ 	.byte	0x07
	.zero		1


	//   ....[20]....
        /*023c*/ 	.word	0x00000820
        /*0240*/ 	.word	0x000000ff
        /*0244*/ 	.word	0x00000090
        /*0248*/ 	.short	0x0100
        /*024a*/ 	.byte	0x07
	.zero		1


	//   ....[21]....
        /*024c*/ 	.word	0x00000830
        /*0250*/ 	.word	0x000000ff
        /*0254*/ 	.word	0x000000b0
        /*0258*/ 	.short	0x0100
        /*025a*/ 	.byte	0x07
	.zero		1


	//   ....[22]....
        /*025c*/ 	.word	0x00000840
        /*0260*/ 	.word	0x000000ff
        /*0264*/ 	.word	0x00000098
        /*0268*/ 	.short	0x0100
        /*026a*/ 	.byte	0x07
	.zero		1


	//   ....[23]....
        /*026c*/ 	.word	0x00000850
        /*0270*/ 	.word	0x000000ff
        /*0274*/ 	.word	0x000000b8
        /*0278*/ 	.short	0x0100
        /*027a*/ 	.byte	0x07
	.zero		1


	//   ....[24]....
        /*027c*/ 	.word	0x00000940
        /*0280*/ 	.word	0x000000ff
        /*0284*/ 	.word	0x000000c0
        /*0288*/ 	.short	0x0100
        /*028a*/ 	.byte	0x05
	.zero		1


	//   ....[25]....
        /*028c*/ 	.word	0x00000950
        /*0290*/ 	.word	0x000000ff
        /*0294*/ 	.word	0x000000c8
        /*0298*/ 	.short	0x0100
        /*029a*/ 	.byte	0x05
	.zero		1


	//   ....[26]....
        /*029c*/ 	.word	0x00000a90
        /*02a0*/ 	.word	0x000000ff
        /*02a4*/ 	.word	0x000000d0
        /*02a8*/ 	.short	0x0100
        /*02aa*/ 	.byte	0x05
	.zero		1


	//   ....[27]....
        /*02ac*/ 	.word	0x00000aa0
        /*02b0*/ 	.word	0x000000ff
        /*02b4*/ 	.word	0x000000d8
        /*02b8*/ 	.short	0x0100
        /*02ba*/ 	.byte	0x05
	.zero		1


	//   ....[28]....
        /*02bc*/ 	.word	0x00000bd0
        /*02c0*/ 	.word	0x000000ff
        /*02c4*/ 	.word	0x000000e0
        /*02c8*/ 	.short	0x0100
        /*02ca*/ 	.byte	0x07
	.zero		1


	//   ....[29]....
        /*02cc*/ 	.word	0x00000be0
        /*02d0*/ 	.word	0x000000ff
        /*02d4*/ 	.word	0x000000f0
        /*02d8*/ 	.short	0x0100
        /*02da*/ 	.byte	0x07
	.zero		1


	//   ....[30]....
        /*02dc*/ 	.word	0x00000bf0
        /*02e0*/ 	.word	0x000000ff
        /*02e4*/ 	.word	0x000000e8
        /*02e8*/ 	.short	0x0100
        /*02ea*/ 	.byte	0x07
	.zero		1


	//   ....[31]....
        /*02ec*/ 	.word	0x00000c00
        /*02f0*/ 	.word	0x000000ff
        /*02f4*/ 	.word	0x000000f8
        /*02f8*/ 	.short	0x0100
        /*02fa*/ 	.byte	0x07
	.zero		1


	//   ....[32]....
        /*02fc*/ 	.word	0x00001540
        /*0300*/ 	.word	0x000000ff
        /*0304*/ 	.word	0x00000040
        /*0308*/ 	.short	0x010a
        /*030a*/ 	.byte	0x04
	.zero		1


	//   ....[33]....
        /*030c*/ 	.word	0x00001810
        /*0310*/ 	.word	0x000000ff
        /*0314*/ 	.word	0x00000040
        /*0318*/ 	.short	0x010a
        /*031a*/ 	.byte	0x11
	.zero		1


	//   ....[34]....
        /*031c*/ 	.word	0x00001980
        /*0320*/ 	.word	0x000000ff
        /*0324*/ 	.word	0x00000040
        /*0328*/ 	.short	0x010a
        /*032a*/ 	.byte	0x08
	.zero		1


	//   ....[35]....
        /*032c*/ 	.word	0x00001ba0
        /*0330*/ 	.word	0x000000ff
        /*0334*/ 	.word	0x000000c8
        /*0338*/ 	.short	0x0101
        /*033a*/ 	.byte	0x16
	.zero		1


	//   ....[36]....
        /*033c*/ 	.word	0x00001bd0
        /*0340*/ 	.word	0x000000ff
        /*0344*/ 	.word	0x00000040
        /*0348*/ 	.short	0x010a
        /*034a*/ 	.byte	0x04
	.zero		1


	//   ....[37]....
        /*034c*/ 	.word	0x00001e80
        /*0350*/ 	.word	0x000000ff
        /*0354*/ 	.word	0x00000040
        /*0358*/ 	.short	0x010a
        /*035a*/ 	.byte	0x19
	.zero		1


	//   ....[38]....
        /*035c*/ 	.word	0x00001ff0
        /*0360*/ 	.word	0x000000ff
        /*0364*/ 	.word	0x00000040
        /*0368*/ 	.short	0x010a
        /*036a*/ 	.byte	0x08
	.zero		1


	//   ....[39]....
        /*036c*/ 	.word	0x00002250
        /*0370*/ 	.word	0x000000ff
        /*0374*/ 	.word	0x000000d0
        /*0378*/ 	.short	0x010a
        /*037a*/ 	.byte	0x16
	.zero		1


	//   ....[40]....
        /*037c*/ 	.word	0x00002310
        /*0380*/ 	.word	0x000000ff
        /*0384*/ 	.word	0x00000000
        /*0388*/ 	.short	0x0101
        /*038a*/ 	.byte	0x04
	.zero		1


	//   ....[41]....
        /*038c*/ 	.word	0x00002810
        /*0390*/ 	.word	0x000000ff
        /*0394*/ 	.word	0x00000000
        /*0398*/ 	.short	0x010a
        /*039a*/ 	.byte	0x04
	.zero		1


	//   ....[42]....
        /*039c*/ 	.word	0x000028b0
        /*03a0*/ 	.word	0x000000ff
        /*03a4*/ 	.word	0x00000000
        /*03a8*/ 	.short	0x010a
        /*03aa*/ 	.byte	0x04
	.zero		1


	//   ....[43]....
        /*03ac*/ 	.word	0x00002950
        /*03b0*/ 	.word	0x000000ff
        /*03b4*/ 	.word	0x00000000
        /*03b8*/ 	.short	0x010a
        /*03ba*/ 	.byte	0x04
	.zero		1


	//   ....[44]....
        /*03bc*/ 	.word	0x000029f0
        /*03c0*/ 	.word	0x000000ff
        /*03c4*/ 	.word	0x00000000
        /*03c8*/ 	.short	0x010a
        /*03ca*/ 	.byte	0x04
	.zero		1


	//   ....[45]....
        /*03cc*/ 	.word	0x00002a90
        /*03d0*/ 	.word	0x000000ff
        /*03d4*/ 	.word	0x00000000
        /*03d8*/ 	.short	0x010a
        /*03da*/ 	.byte	0x04
	.zero		1


	//   ....[46]....
        /*03dc*/ 	.word	0x00002b30
        /*03e0*/ 	.word	0x000000ff
        /*03e4*/ 	.word	0x00000000
        /*03e8*/ 	.short	0x010a
        /*03ea*/ 	.byte	0x04
	.zero		1


	//   ....[47]....
        /*03ec*/ 	.word	0x00002bd0
        /*03f0*/ 	.word	0x000000ff
        /*03f4*/ 	.word	0x00000000
        /*03f8*/ 	.short	0x010a
        /*03fa*/ 	.byte	0x04
	.zero		1


	//   ....[48]....
        /*03fc*/ 	.word	0x00002c80
        /*0400*/ 	.word	0x00000000
        /*0404*/ 	.word	0x00000000
        /*0408*/ 	.short	0x010a
        /*040a*/ 	.byte	0xff
	.zero		1


	//   ....[49]....
        /*040c*/ 	.word	0x00002db0
        /*0410*/ 	.word	0x000000ff
        /*0414*/ 	.word	0x000000d8
        /*0418*/ 	.short	0x010a
        /*041a*/ 	.byte	0x2d
	.zero		1


	//   ....[50]....
        /*041c*/ 	.word	0x00002e50
        /*0420*/ 	.word	0x000000ff
        /*0424*/ 	.word	0x000000d0
        /*0428*/ 	.short	0x010a
        /*042a*/ 	.byte	0x2d
	.zero		1


	//   ....[51]....
        /*042c*/ 	.word	0x00002ef0
        /*0430*/ 	.word	0x000000ff
        /*0434*/ 	.word	0x00000000
        /*0438*/ 	.short	0x0101
        /*043a*/ 	.byte	0x06
	.zero		1


	//   ....[52]....
        /*043c*/ 	.word	0x00002f30
        /*0440*/ 	.word	0x000000ff
        /*0444*/ 	.word	0x000000d8
        /*0448*/ 	.short	0x0106
        /*044a*/ 	.byte	0x2d
	.zero		1


	//   ....[53]....
        /*044c*/ 	.word	0x00002f70
        /*0450*/ 	.word	0x00000000
        /*0454*/ 	.word	0x000000d8
        /*0458*/ 	.short	0x010a
        /*045a*/ 	.byte	0xff
	.zero		1


	//   ....[54]....
        /*045c*/ 	.word	0x000034c0
        /*0460*/ 	.word	0x000000ff
        /*0464*/ 	.word	0x000000d0
        /*0468*/ 	.short	0x010a
        /*046a*/ 	.byte	0x06
	.zero		1


	//   ....[55]....
        /*046c*/ 	.word	0x00003570
        /*0470*/ 	.word	0x000000ff
        /*0474*/ 	.word	0x00000000
        /*0478*/ 	.short	0x0101
        /*047a*/ 	.byte	0x05
	.zero		1


	//   ....[56]....
        /*047c*/ 	.word	0x00003580
        /*0480*/ 	.word	0x000000ff
        /*0484*/ 	.word	0x000000f0
        /*0488*/ 	.short	0x010a
        /*048a*/ 	.byte	0x08
	.zero		1


	//   ....[57]....
        /*048c*/ 	.word	0x00003610
        /*0490*/ 	.word	0x000000ff
        /*0494*/ 	.word	0x00000000
        /*0498*/ 	.short	0x010a
        /*049a*/ 	.byte	0x04
	.zero		1


	//   ....[58]....
        /*049c*/ 	.word	0x00003680
        /*04a0*/ 	.word	0x000000ff
        /*04a4*/ 	.word	0x00000000
        /*04a8*/ 	.short	0x010a
        /*04aa*/ 	.byte	0x07
	.zero		1


	//   ....[59]....
        /*04ac*/ 	.word	0x000037b0
        /*04b0*/ 	.word	0x000000ff
        /*04b4*/ 	.word	0x00000000
        /*04b8*/ 	.short	0x010a
        /*04ba*/ 	.byte	0x04
	.zero		1


	//   ....[60]....
        /*04bc*/ 	.word	0x00003ab0
        /*04c0*/ 	.word	0x000000ff
        /*04c4*/ 	.word	0x00000000
        /*04c8*/ 	.short	0x010a
        /*04ca*/ 	.byte	0x05
	.zero		1


	//   ....[61]....
        /*04cc*/ 	.word	0x00003b40
        /*04d0*/ 	.word	0x000000ff
        /*04d4*/ 	.word	0x00000000
        /*04d8*/ 	.short	0x010a
        /*04da*/ 	.byte	0x07
	.zero		1


	//   ....[62]....
        /*04dc*/ 	.word	0x00004060
        /*04e0*/ 	.word	0x000000ff
        /*04e4*/ 	.word	0x000000d0
        /*04e8*/ 	.short	0x010a
        /*04ea*/ 	.byte	0x16
	.zero		1


	//   ....[63]....
        /*04ec*/ 	.word	0x00004100
        /*04f0*/ 	.word	0x000000ff
        /*04f4*/ 	.word	0x00000000
        /*04f8*/ 	.short	0x0101
        /*04fa*/ 	.byte	0x0f
	.zero		1


	//   ....[64]....
        /*04fc*/ 	.word	0x00004420
        /*0500*/ 	.word	0x000000ff
        /*0504*/ 	.word	0x000000c8
        /*0508*/ 	.short	0x010a
        /*050a*/ 	.byte	0x16
	.zero		1


	//   ....[65]....
        /*050c*/ 	.word	0x00004600
        /*0510*/ 	.word	0x000000ff
        /*0514*/ 	.word	0x000000a0
        /*0518*/ 	.short	0x010a
        /*051a*/ 	.byte	0x16
	.zero		1


	//   ....[66]....
        /*051c*/ 	.word	0x00004870
        /*0520*/ 	.word	0x000000ff
        /*0524*/ 	.word	0x00000080
        /*0528*/ 	.short	0x010b
        /*052a*/ 	.byte	0x16
	.zero		1


	//   ....[67]....
        /*052c*/ 	.word	0x00004880
        /*0530*/ 	.word	0x000000ff
        /*0534*/ 	.word	0x00000000
        /*0538*/ 	.short	0x0101
        /*053a*/ 	.byte	0x1f
	.zero		1


	//   ....[68]....
        /*053c*/ 	.word	0x000048a0
        /*0540*/ 	.word	0x000000ff
        /*0544*/ 	.word	0x000000a8
        /*0548*/ 	.short	0x010a
        /*054a*/ 	.byte	0x16
	.zero		1


	//   ....[69]....
        /*054c*/ 	.word	0x00004a00
        /*0550*/ 	.word	0x000000ff
        /*0554*/ 	.word	0x00000088
        /*0558*/ 	.short	0x010b
        /*055a*/ 	.byte	0x16
	.zero		1


	//   ....[70]....
        /*055c*/ 	.word	0x00004a10
        /*0560*/ 	.word	0x000000ff
        /*0564*/ 	.word	0x00000000
        /*0568*/ 	.short	0x0101
        /*056a*/ 	.byte	0x1e
	.zero		1


	//   ....[71]....
        /*056c*/ 	.word	0x00004a20
        /*0570*/ 	.word	0x000000ff
        /*0574*/ 	.word	0x000000b0
        /*0578*/ 	.short	0x010a
        /*057a*/ 	.byte	0x16
	.zero		1


	//   ....[72]....
        /*057c*/ 	.word	0x00004bc0
        /*0580*/ 	.word	0x000000ff
        /*0584*/ 	.word	0x00000090
        /*0588*/ 	.short	0x010b
        /*058a*/ 	.byte	0x16
	.zero		1


	//   ....[73]....
        /*058c*/ 	.word	0x00004c40
        /*0590*/ 	.word	0x000000ff
        /*0594*/ 	.word	0x00000000
        /*0598*/ 	.short	0x0101
        /*059a*/ 	.byte	0x2d
	.zero		1


	//   ....[74]....
        /*059c*/ 	.word	0x00004c70
        /*05a0*/ 	.word	0x000000ff
        /*05a4*/ 	.word	0x000000b8
        /*05a8*/ 	.short	0x010a
        /*05aa*/ 	.byte	0x16
	.zero		1


	//   ....[75]....
        /*05ac*/ 	.word	0x00004e40
        /*05b0*/ 	.word	0x000000ff
        /*05b4*/ 	.word	0x00000098
        /*05b8*/ 	.short	0x010b
        /*05ba*/ 	.byte	0x16
	.zero		1


	//   ....[76]....
        /*05bc*/ 	.word	0x00004e60
        /*05c0*/ 	.word	0x000000ff
        /*05c4*/ 	.word	0x00000000
        /*05c8*/ 	.short	0x0101
        /*05ca*/ 	.byte	0x17
	.zero		1


	//   ....[77]....
        /*05cc*/ 	.word	0x00004e90
        /*05d0*/ 	.word	0x000000ff
        /*05d4*/ 	.word	0x000000a0
        /*05d8*/ 	.short	0x010a
        /*05da*/ 	.byte	0x16
	.zero		1


	//   ....[78]....
        /*05dc*/ 	.word	0x00004eb0
        /*05e0*/ 	.word	0x000000ff
        /*05e4*/ 	.word	0x000000a8
        /*05e8*/ 	.short	0x010a
        /*05ea*/ 	.byte	0x16
	.zero		1


	//   ....[79]....
        /*05ec*/ 	.word	0x00004ed0
        /*05f0*/ 	.word	0x000000ff
        /*05f4*/ 	.word	0x000000b0
        /*05f8*/ 	.short	0x010a
        /*05fa*/ 	.byte	0x16
	.zero		1


	//   ....[80]....
        /*05fc*/ 	.word	0x00004f10
        /*0600*/ 	.word	0x00000000
        /*0604*/ 	.word	0x000000b8
        /*0608*/ 	.short	0x010a
        /*060a*/ 	.byte	0xff
	.zero		1


	//   ....[81]....
        /*060c*/ 	.word	0x00005260
        /*0610*/ 	.word	0x000000ff
        /*0614*/ 	.word	0x000000d0
        /*0618*/ 	.short	0x010a
        /*061a*/ 	.byte	0x32
	.zero		1


	//   ....[82]....
        /*061c*/ 	.word	0x00005380
        /*0620*/ 	.word	0x000000ff
        /*0624*/ 	.word	0x00000000
        /*0628*/ 	.short	0x0101
        /*062a*/ 	.byte	0x04
	.zero		1


	//   ....[83]....
        /*062c*/ 	.word	0x00005e10
        /*0630*/ 	.word	0x000000ff
        /*0634*/ 	.word	0x00000080
        /*0638*/ 	.short	0x010a
        /*063a*/ 	.byte	0x32
	.zero		1


	//   ....[84]....
        /*063c*/ 	.word	0x00005eb0
        /*0640*/ 	.word	0x00000064
        /*0644*/ 	.word	0x000000e0
        /*0648*/ 	.short	0x010a
        /*064a*/ 	.byte	0xff
	.zero		1


	//   ....[85]....
        /*064c*/ 	.word	0x00005fc0
        /*0650*/ 	.word	0x000000ff
        /*0654*/ 	.word	0x00000080
        /*0658*/ 	.short	0x010a
        /*065a*/ 	.byte	0x32
	.zero		1


	//   ....[86]....
        /*065c*/ 	.word	0x000060b0
        /*0660*/ 	.word	0x00000064
        /*0664*/ 	.word	0x000000e0
        /*0668*/ 	.short	0x010a
        /*066a*/ 	.byte	0xff
	.zero		1


	//   ....[87]....
        /*066c*/ 	.word	0x000068a0
        /*0670*/ 	.word	0x00000000
        /*0674*/ 	.word	0x00000000
        /*0678*/ 	.short	0x0101
        /*067a*/ 	.byte	0xff
	.zero		1


	//   ....[88]....
        /*067c*/ 	.word	0x000068b0
        /*0680*/ 	.word	0x00000003
        /*0684*/ 	.word	0x00000080
        /*0688*/ 	.short	0x010a
        /*068a*/ 	.byte	0xff
	.zero		1


	//   ....[89]....
        /*068c*/ 	.word	0x00006990
        /*0690*/ 	.word	0x00000003
        /*0694*/ 	.word	0x00000080
        /*0698*/ 	.short	0x010a
        /*069a*/ 	.byte	0xff
	.zero		1


	//   ....[90]....
        /*069c*/ 	.word	0x00007200
        /*06a0*/ 	.word	0x00000069
        /*06a4*/ 	.word	0x00000000
        /*06a8*/ 	.short	0x0101
        /*06aa*/ 	.byte	0xff
	.zero		1


	//   ....[91]....
        /*06ac*/ 	.word	0x00007220
        /*06b0*/ 	.word	0x00000032
        /*06b4*/ 	.word	0x00000080
        /*06b8*/ 	.short	0x010a
        /*06ba*/ 	.byte	0xff
	.zero		1


	//   ....[92]....
        /*06bc*/ 	.word	0x000072f0
        /*06c0*/ 	.word	0x00000032
        /*06c4*/ 	.word	0x00000080
        /*06c8*/ 	.short	0x010a
        /*06ca*/ 	.byte	0xff
	.zero		1


	//   ....[93]....
        /*06cc*/ 	.word	0x00007b50
        /*06d0*/ 	.word	0x00000069
        /*06d4*/ 	.word	0x00000000
        /*06d8*/ 	.short	0x0101
        /*06da*/ 	.byte	0xff
	.zero		1


	//   ....[94]....
        /*06dc*/ 	.word	0x00007b70
        /*06e0*/ 	.word	0x0000006a
        /*06e4*/ 	.word	0x00000080
        /*06e8*/ 	.short	0x010a
        /*06ea*/ 	.byte	0xff
	.zero		1


	//   ....[95]....
        /*06ec*/ 	.word	0x00007c40
        /*06f0*/ 	.word	0x0000006a
        /*06f4*/ 	.word	0x00000080
        /*06f8*/ 	.short	0x010a
        /*06fa*/ 	.byte	0xff
	.zero		1


	//   ....[96]....
        /*06fc*/ 	.word	0x00007f80
        /*0700*/ 	.word	0x000000ff
        /*0704*/ 	.word	0x00000000
        /*0708*/ 	.short	0x0101
        /*070a*/ 	.byte	0x05
	.zero		1


	//   ....[97]....
        /*070c*/ 	.word	0x00008500
        /*0710*/ 	.word	0x00000003
        /*0714*/ 	.word	0x00000000
        /*0718*/ 	.short	0x0101
        /*071a*/ 	.byte	0xff
	.zero		1


	//   ....[98]....
        /*071c*/ 	.word	0x00008740
        /*0720*/ 	.word	0x000000ff
        /*0724*/ 	.word	0x00000000
        /*0728*/ 	.short	0x0101
        /*072a*/ 	.byte	0x04
	.zero		1


	//   ....[99]....
        /*072c*/ 	.word	0x00008770
        /*0730*/ 	.word	0x00000002
        /*0734*/ 	.word	0x00000040
        /*0738*/ 	.short	0x010a
        /*073a*/ 	.byte	0xff
	.zero		1


	//   ....[100]....
        /*073c*/ 	.word	0x000087d0
        /*0740*/ 	.word	0x00000002
        /*0744*/ 	.word	0x00000040
        /*0748*/ 	.short	0x010a
        /*074a*/ 	.byte	0xff
	.zero		1


	//   ....[101]....
        /*074c*/ 	.word	0x00008830
        /*0750*/ 	.word	0x00000002
        /*0754*/ 	.word	0x000000d0
        /*0758*/ 	.short	0x010a
        /*075a*/ 	.byte	0xff
	.zero		1


	//   ....[102]....
        /*075c*/ 	.word	0x00008890
        /*0760*/ 	.word	0x00000000
        /*0764*/ 	.word	0x00000000
        /*0768*/ 	.short	0x010a
        /*076a*/ 	.byte	0xff
	.zero		1


	//   ....[103]....
        /*076c*/ 	.word	0x000088f0
        /*0770*/ 	.word	0x00000000
        /*0774*/ 	.word	0x00000000
        /*0778*/ 	.short	0x010a
        /*077a*/ 	.byte	0xff
	.zero		1


	//   ....[104]....
        /*077c*/ 	.word	0x00008950
        /*0780*/ 	.word	0x00000000
        /*0784*/ 	.word	0x00000000
        /*0788*/ 	.short	0x010a
        /*078a*/ 	.byte	0xff
	.zero		1


	//   ....[105]....
        /*078c*/ 	.word	0x000089b0
        /*0790*/ 	.word	0x00000000
        /*0794*/ 	.word	0x00000000
        /*0798*/ 	.short	0x010a
        /*079a*/ 	.byte	0xff
	.zero		1


	//   ....[106]....
        /*079c*/ 	.word	0x00008a10
        /*07a0*/ 	.word	0x00000000
        /*07a4*/ 	.word	0x00000000
        /*07a8*/ 	.short	0x010a
        /*07aa*/ 	.byte	0xff
	.zero		1


	//   ....[107]....
        /*07ac*/ 	.word	0x00008a70
        /*07b0*/ 	.word	0x00000000
        /*07b4*/ 	.word	0x00000000
        /*07b8*/ 	.short	0x010a
        /*07ba*/ 	.byte	0xff
	.zero		1


	//   ....[108]....
        /*07bc*/ 	.word	0x00008ad0
        /*07c0*/ 	.word	0x00000000
        /*07c4*/ 	.word	0x00000000
        /*07c8*/ 	.short	0x010a
        /*07ca*/ 	.byte	0xff
	.zero		1


	//   ....[109]....
        /*07cc*/ 	.word	0x00008b30
        /*07d0*/ 	.word	0x00000004
        /*07d4*/ 	.word	0x000000d8
        /*07d8*/ 	.short	0x010a
        /*07da*/ 	.byte	0xff
	.zero		1


	//   ....[110]....
        /*07dc*/ 	.word	0x00008b90
        /*07e0*/ 	.word	0x00000004
        /*07e4*/ 	.word	0x000000d0
        /*07e8*/ 	.short	0x010a
        /*07ea*/ 	.byte	0xff
	.zero		1


	//   ....[111]....
        /*07ec*/ 	.word	0x00008bf0
        /*07f0*/ 	.word	0x00000000
        /*07f4*/ 	.word	0x000000d0
        /*07f8*/ 	.short	0x010a
        /*07fa*/ 	.byte	0xff
	.zero		1


	//   ....[112]....
        /*07fc*/ 	.word	0x00008c50
        /*0800*/ 	.word	0x00000005
        /*0804*/ 	.word	0x000000f0
        /*0808*/ 	.short	0x010a
        /*080a*/ 	.byte	0xff
	.zero		1


	//   ....[113]....
        /*080c*/ 	.word	0x00008cb0
        /*0810*/ 	.word	0x00000000
        /*0814*/ 	.word	0x00000000
        /*0818*/ 	.short	0x010a
        /*081a*/ 	.byte	0xff
	.zero		1


	//   ....[114]....
        /*081c*/ 	.word	0x00008d10
        /*0820*/ 	.word	0x00000000
        /*0824*/ 	.word	0x00000000
        /*0828*/ 	.short	0x010a
        /*082a*/ 	.byte	0xff
	.zero		1


	//   ....[115]....
        /*082c*/ 	.word	0x00008d70
        /*0830*/ 	.word	0x00000000
        /*0834*/ 	.word	0x00000000
        /*0838*/ 	.short	0x010a
        /*083a*/ 	.byte	0xff
	.zero		1


	//   ....[116]....
        /*083c*/ 	.word	0x00008dd0
        /*0840*/ 	.word	0x00000000
        /*0844*/ 	.word	0x000000d0
        /*0848*/ 	.short	0x010a
        /*084a*/ 	.byte	0xff
	.zero		1


	//   ....[117]....
        /*084c*/ 	.word	0x00008e30
        /*0850*/ 	.word	0x00000000
        /*0854*/ 	.word	0x000000c8
        /*0858*/ 	.short	0x010a
        /*085a*/ 	.byte	0xff
	.zero		1


	//   ....[118]....
        /*085c*/ 	.word	0x00008e90
        /*0860*/ 	.word	0x00000003
        /*0864*/ 	.word	0x000000a0
        /*0868*/ 	.short	0x010a
        /*086a*/ 	.byte	0xff
	.zero		1


	//   ....[119]....
        /*086c*/ 	.word	0x00008ef0
        /*0870*/ 	.word	0x00000003
        /*0874*/ 	.word	0x000000a8
        /*0878*/ 	.short	0x010a
        /*087a*/ 	.byte	0xff
	.zero		1


	//   ....[120]....
        /*087c*/ 	.word	0x00008f50
        /*0880*/ 	.word	0x00000003
        /*0884*/ 	.word	0x000000b0
        /*0888*/ 	.short	0x010a
        /*088a*/ 	.byte	0xff
	.zero		1


	//   ....[121]....
        /*088c*/ 	.word	0x00008fb0
        /*0890*/ 	.word	0x00000003
        /*0894*/ 	.word	0x000000b8
        /*0898*/ 	.short	0x010a
        /*089a*/ 	.byte	0xff
	.zero		1


	//   ....[122]....
        /*089c*/ 	.word	0x00009010
        /*08a0*/ 	.word	0x00000000
        /*08a4*/ 	.word	0x000000a0
        /*08a8*/ 	.short	0x010a
        /*08aa*/ 	.byte	0xff
	.zero		1


	//   ....[123]....
        /*08ac*/ 	.word	0x00009070
        /*08b0*/ 	.word	0x00000000
        /*08b4*/ 	.word	0x000000a8
        /*08b8*/ 	.short	0x010a
        /*08ba*/ 	.byte	0xff
	.zero		1


	//   ....[124]....
        /*08bc*/ 	.word	0x000090d0
        /*08c0*/ 	.word	0x00000000
        /*08c4*/ 	.word	0x000000b0
        /*08c8*/ 	.short	0x010a
        /*08ca*/ 	.byte	0xff
	.zero		1


	//   ....[125]....
        /*08cc*/ 	.word	0x00009130
        /*08d0*/ 	.word	0x00000000
        /*08d4*/ 	.word	0x000000d0
        /*08d8*/ 	.short	0x010a
        /*08da*/ 	.byte	0xff
	.zero		1


	//   ....[126]....
        /*08dc*/ 	.word	0x00009190
        /*08e0*/ 	.word	0x00000000
        /*08e4*/ 	.word	0x00000080
        /*08e8*/ 	.short	0x010a
        /*08ea*/ 	.byte	0xff
	.zero		1


	//   ....[127]....
        /*08ec*/ 	.word	0x000091e0
        /*08f0*/ 	.word	0x00000064
        /*08f4*/ 	.word	0x000000e0
        /*08f8*/ 	.short	0x010a
        /*08fa*/ 	.byte	0xff
	.zero		1


	//   ....[128]....
        /*08fc*/ 	.word	0x00009230
        /*0900*/ 	.word	0x00000003
        /*0904*/ 	.word	0x00000080
        /*0908*/ 	.short	0x010a
        /*090a*/ 	.byte	0xff
	.zero		1


	//   ....[129]....
        /*090c*/ 	.word	0x00009280
        /*0910*/ 	.word	0x00000032
        /*0914*/ 	.word	0x00000080
        /*0918*/ 	.short	0x010a
        /*091a*/ 	.byte	0xff
	.zero		1


	//   ....[130]....
        /*091c*/ 	.word	0x000092d0
        /*0920*/ 	.word	0x0000006a
        /*0924*/ 	.word	0x00000080
        /*0928*/ 	.short	0x010a
        /*092a*/ 	.byte	0xff
	.zero		1


	//----- nvinfo : EIATTR_NUM_MBARRIERS
	.align		4
.L_47:
        /*092c*/ 	.byte	0x03, 0x38
        /*092e*/ 	.short	0x0020


	//----- nvinfo : EIATTR_EXIT_INSTR_OFFSETS
	.align		4
        /*0930*/ 	.byte	0x04, 0x1c
        /*0932*/ 	.short	(.L_49 - .L_48)


	//   ....[0]....
.L_48:
        /*0934*/ 	.word	0x00002cb0


	//   ....[1]....
        /*0938*/ 	.word	0x00002f40


	//   ....[2]....
        /*093c*/ 	.word	0x00002fa0


	//   ....[3]....
        /*0940*/ 	.word	0x00003db0


	//   ....[4]....
        /*0944*/ 	.word	0x00004f40


	//   ....[5]....
        /*0948*/ 	.word	0x00004f80


	//   ....[6]....
        /*094c*/ 	.word	0x00008630


	//   ....[7]....
        /*0950*/ 	.word	0x000086b0


	//   ....[8]....
        /*0954*/ 	.word	0x000086e0


	//   ....[9]....
        /*0958*/ 	.word	0x00008750


	//----- nvinfo : EIATTR_MAX_THREADS
	.align		4
.L_49:
        /*095c*/ 	.byte	0x04, 0x05
        /*095e*/ 	.short	(.L_51 - .L_50)
.L_50:
        /*0960*/ 	.word	0x00000100
        /*0964*/ 	.word	0x00000001
        /*0968*/ 	.word	0x00000001


	//----- nvinfo : EIATTR_CRS_STACK_SIZE
	.align		4
.L_51:
        /*096c*/ 	.byte	0x04, 0x1e
        /*096e*/ 	.short	(.L_53 - .L_52)
.L_52:
        /*0970*/ 	.word	0x00000000


	//----- nvinfo : EIATTR_CBANK_PARAM_SIZE
	.align		4
.L_53:
        /*0974*/ 	.byte	0x03, 0x19
        /*0976*/ 	.short	0x0800


	//----- nvinfo : EIATTR_PARAM_CBANK
	.align		4
        /*0978*/ 	.byte	0x04, 0x0a
        /*097a*/ 	.short	(.L_55 - .L_54)
	.align		4
.L_54:
        /*097c*/ 	.word	index@(.nv.constant0._ZN7cutlass13device_kernelINS_4conv6kernel13ConvUniversalINS1_16ConvProblemShapeILNS1_8OperatorE1ELi2EEENS1_10collective14CollectiveConvINS1_47MainloopSm100TmaUmmaWarpSpecializedImplicitGemmILS5_1ELi8ELi2ELi1ELi2EN4cute5tupleIJNSA_1CILi1EEESD_SD_EEEEENSB_IJNSC_ILi128EEENSC_ILi64EEENSB_IJNSC_ILi32EEEEEEEEENS_10tfloat32_tESL_NSA_8TiledMMAINSA_8MMA_AtomIJNSA_17SM100_MMA_TF32_SSISL_SL_fLi128ELi64ELNSA_4UMMA5MajorE0ELSQ_1ELNSP_7ScaleInE0ELSR_0EEEEEENSA_6LayoutISE_NSB_IJNSC_ILi0EEESV_SV_EEEEENSB_IJNSA_10UnderscoreESY_SY_EEEEENS7_6detail27Sm100ImplicitGemmTileTraitsINSA_20SM90_TMA_LOAD_IM2COLENSA_14ComposedLayoutINSA_7SwizzleILi3ELi4ELi3EEENSA_18smem_ptr_flag_bitsILi32EEENSU_INSB_IJNSC_ILi8EEESI_EEENSB_IJSI_SD_EEEEEEEvEENS12_INSA_13SM90_TMA_LOADENS14_INS15_ILi2ELi5ELi2EEES18_NSU_INSB_IJSI_NSC_ILi4EEEEEENSB_IJSD_SI_EEEEEEEvEEEENS_8epilogue10collective18CollectiveEpilogueINS1O_23Sm100TmaWarpSpecializedILi4ELi2ELi16ELb1ELb0EEEJSK_NSB_IJNSU_ISG_SD_EENSU_INSC_ILi16EEESD_EEEEESL_NSB_IJNSB_IJlllEEESD_SV_EEESL_S1Y_NS1O_6fusion15FusionCallbacksIS1S_NS1Z_17LinearCombinationISL_fSL_fLNS_15FloatRoundStyleE2EEESK_S1W_JEEENSA_5SM1004TMEM4LOAD26SM100_TMEM_LOAD_32dp32b16xES13_NS14_INS15_ILi2ELi4ELi3EEES18_NSU_INSB_IJS19_S1U_EEENSB_IJS1U_SD_EEEEEEENSA_39AutoVectorizingCopyWithAssumedAlignmentILi128EEENSA_21SM90_TMA_STORE_IM2COLES2D_S2F_S2F_EEEvvEEEEvNT_6ParamsE)
        /*0980*/ 	.short	0x0380
        /*0982*/ 	.short	0x0800


	//----- nvinfo : EIATTR_SW_WAR
	.align		4
.L_55:
        /*0984*/ 	.byte	0x04, 0x36
        /*0986*/ 	.short	(.L_57 - .L_56)
.L_56:
        /*0988*/ 	.word	0x00000008
.L_57:


//--------------------- .nv.callgraph             --------------------------
	.section	.nv.callgraph,"",@"SHT_CUDA_CALLGRAPH"
	.align	4
	.sectionentsize	8
	.align		4
        /*0000*/ 	.word	0x00000000
	.align		4
        /*0004*/ 	.word	0xffffffff
	.align		4
        /*0008*/ 	.word	index@(_ZN7cutlass13device_kernelINS_4conv6kernel13ConvUniversalINS1_16ConvProblemShapeILNS1_8OperatorE1ELi2EEENS1_10collective14CollectiveConvINS1_47MainloopSm100TmaUmmaWarpSpecializedImplicitGemmILS5_1ELi8ELi2ELi1ELi2EN4cute5tupleIJNSA_1CILi1EEESD_SD_EEEEENSB_IJNSC_ILi128EEENSC_ILi64EEENSB_IJNSC_ILi32EEEEEEEEENS_10tfloat32_tESL_NSA_8TiledMMAINSA_8MMA_AtomIJNSA_17SM100_MMA_TF32_SSISL_SL_fLi128ELi64ELNSA_4UMMA5MajorE0ELSQ_1ELNSP_7ScaleInE0ELSR_0EEEEEENSA_6LayoutISE_NSB_IJNSC_ILi0EEESV_SV_EEEEENSB_IJNSA_10UnderscoreESY_SY_EEEEENS7_6detail27Sm100ImplicitGemmTileTraitsINSA_20SM90_TMA_LOAD_IM2COLENSA_14ComposedLayoutINSA_7SwizzleILi3ELi4ELi3EEENSA_18smem_ptr_flag_bitsILi32EEENSU_INSB_IJNSC_ILi8EEESI_EEENSB_IJSI_SD_EEEEEEEvEENS12_INSA_13SM90_TMA_LOADENS14_INS15_ILi2ELi5ELi2EEES18_NSU_INSB_IJSI_NSC_ILi4EEEEEENSB_IJSD_SI_EEEEEEEvEEEENS_8epilogue10collective18CollectiveEpilogueINS1O_23Sm100TmaWarpSpecializedILi4ELi2ELi16ELb1ELb0EEEJSK_NSB_IJNSU_ISG_SD_EENSU_INSC_ILi16EEESD_EEEEESL_NSB_IJNSB_IJlllEEESD_SV_EEESL_S1Y_NS1O_6fusion15FusionCallbacksIS1S_NS1Z_17LinearCombinationISL_fSL_fLNS_15FloatRoundStyleE2EEESK_S1W_JEEENSA_5SM1004TMEM4LOAD26SM100_TMEM_LOAD_32dp32b16xES13_NS14_INS15_ILi2ELi4ELi3EEES18_NSU_INSB_IJS19_S1U_EEENSB_IJS1U_SD_EEEEEEENSA_39AutoVectorizingCopyWithAssumedAlignmentILi128EEENSA_21SM90_TMA_STORE_IM2COLES2D_S2F_S2F_EEEvvEEEEvNT_6ParamsE)
	.align		4
        /*000c*/ 	.word	index@(__assertfail)
	.align		4
        /*0010*/ 	.word	0x00000000
	.align		4
        /*0014*/ 	.word	0xfffffffe
	.align		4
        /*0018*/ 	.word	0x00000000
	.align		4
        /*001c*/ 	.word	0xfffffffd
	.align		4
        /*0020*/ 	.word	0x00000000
	.align		4
        /*0024*/ 	.word	0xfffffffc


//--------------------- .nv.constant4             --------------------------
	.section	.nv.constant4,"a",@progbits
	.align	8
	.align		8
.nv.constant4:
        /*0000*/ 	.dword	__assertfail
	.align		8
        /*0008*/ 	.dword	__unnamed_1
	.align		8
        /*0010*/ 	.dword	__unnamed_2
	.align		8
        /*0018*/ 	.dword	_ZN39_INTERNAL_9367ec02_4_k_cu_9bb7387e_29894cuda3std3__45__cpo5beginE
	.align		8
        /*0020*/ 	.dword	_ZN39_INTERNAL_9367ec02_4_k_cu_9bb7387e_29894cuda3std3__45__cpo3endE
	.align		8
        /*0028*/ 	.dword	_ZN39_INTERNAL_9367ec02_4_k_cu_9bb7387e_29894cuda3std3__45__cpo6cbeginE
	.align		8
        /*0030*/ 	.dword	_ZN39_INTERNAL_9367ec02_4_k_cu_9bb7387e_29894cuda3std3__45__cpo4cendE
	.align		8
        /*0038*/ 	.dword	_ZN39_INTERNAL_9367ec02_4_k_cu_9bb7387e_29894cuda3std3__441_GLOBAL__N__9367ec02_4_k_cu_9bb7387e_29896ignoreE
	.align		8
        /*0040*/ 	.dword	_ZN39_INTERNAL_9367ec02_4_k_cu_9bb7387e_29894cuda3std3__419piecewise_constructE
	.align		8
        /*0048*/ 	.dword	_ZN39_INTERNAL_9367ec02_4_k_cu_9bb7387e_29894cuda3std3__48in_placeE
	.align		8
        /*0050*/ 	.dword	_ZN39_INTERNAL_9367ec02_4_k_cu_9bb7387e_29894cuda3std6ranges3__45__cpo4swapE
	.align		8
        /*0058*/ 	.dword	_ZN39_INTERNAL_9367ec02_4_k_cu_9bb7387e_29894cuda3std6ranges3__45__cpo9iter_moveE
	.align		8
        /*0060*/ 	.dword	_ZN39_INTERNAL_9367ec02_4_k_cu_9bb7387e_29894cute7productE
	.align		8
        /*0068*/ 	.dword	_ZN39_INTERNAL_9367ec02_4_k_cu_9bb7387e_29894cute1_E
	.align		8
        /*0070*/ 	.dword	$str$27
	.align		8
        /*0078*/ 	.dword	$str$28
	.align		8
        /*0080*/ 	.dword	$str$29
	.align		8
        /*0088*/ 	.dword	$str$30


//--------------------- .text._ZN7cutlass13device_kernelINS_4conv6kernel13ConvUniversalINS1_16ConvProblemShapeILNS1_8OperatorE1ELi2EEENS1_10collective14CollectiveConvINS1_47MainloopSm100TmaUmmaWarpSpecializedImplicitGemmILS5_1ELi8ELi2ELi1ELi2EN4cute5tupleIJNSA_1CILi1EEESD_SD_EEEEENSB_IJNSC_ILi128EEENSC_ILi64EEENSB_IJNSC_ILi32EEEEEEEEENS_10tfloat32_tESL_NSA_8TiledMMAINSA_8MMA_AtomIJNSA_17SM100_MMA_TF32_SSISL_SL_fLi128ELi64ELNSA_4UMMA5MajorE0ELSQ_1ELNSP_7ScaleInE0ELSR_0EEEEEENSA_6LayoutISE_NSB_IJNSC_ILi0EEESV_SV_EEEEENSB_IJNSA_10UnderscoreESY_SY_EEEEENS7_6detail27Sm100ImplicitGemmTileTraitsINSA_20SM90_TMA_LOAD_IM2COLENSA_14ComposedLayoutINSA_7SwizzleILi3ELi4ELi3EEENSA_18smem_ptr_flag_bitsILi32EEENSU_INSB_IJNSC_ILi8EEESI_EEENSB_IJSI_SD_EEEEEEEvEENS12_INSA_13SM90_TMA_LOADENS14_INS15_ILi2ELi5ELi2EEES18_NSU_INSB_IJSI_NSC_ILi4EEEEEENSB_IJSD_SI_EEEEEEEvEEEENS_8epilogue10collective18CollectiveEpilogueINS1O_23Sm100TmaWarpSpecializedILi4ELi2ELi16ELb1ELb0EEEJSK_NSB_IJNSU_ISG_SD_EENSU_INSC_ILi16EEESD_EEEEESL_NSB_IJNSB_IJlllEEESD_SV_EEESL_S1Y_NS1O_6fusion15FusionCallbacksIS1S_NS1Z_17LinearCombinationISL_fSL_fLNS_15FloatRoundStyleE2EEESK_S1W_JEEENSA_5SM1004TMEM4LOAD26SM100_TMEM_LOAD_32dp32b16xES13_NS14_INS15_ILi2ELi4ELi3EEES18_NSU_INSB_IJS19_S1U_EEENSB_IJS1U_SD_EEEEEEENSA_39AutoVectorizingCopyWithAssumedAlignmentILi128EEENSA_21SM90_TMA_STORE_IM2COLES2D_S2F_S2F_EEEvvEEEEvNT_6ParamsE --------------------------
	.section	.text._ZN7cutlass13device_kernelINS_4conv6kernel13ConvUniversalINS1_16ConvProblemShapeILNS1_8OperatorE1ELi2EEENS1_10collective14CollectiveConvINS1_47MainloopSm100TmaUmmaWarpSpecializedImplicitGemmILS5_1ELi8ELi2ELi1ELi2EN4cute5tupleIJNSA_1CILi1EEESD_SD_EEEEENSB_IJNSC_ILi128EEENSC_ILi64EEENSB_IJNSC_ILi32EEEEEEEEENS_10tfloat32_tESL_NSA_8TiledMMAINSA_8MMA_AtomIJNSA_17SM100_MMA_TF32_SSISL_SL_fLi128ELi64ELNSA_4UMMA5MajorE0ELSQ_1ELNSP_7ScaleInE0ELSR_0EEEEEENSA_6LayoutISE_NSB_IJNSC_ILi0EEESV_SV_EEEEENSB_IJNSA_10UnderscoreESY_SY_EEEEENS7_6detail27Sm100ImplicitGemmTileTraitsINSA_20SM90_TMA_LOAD_IM2COLENSA_14ComposedLayoutINSA_7SwizzleILi3ELi4ELi3EEENSA_18smem_ptr_flag_bitsILi32EEENSU_INSB_IJNSC_ILi8EEESI_EEENSB_IJSI_SD_EEEEEEEvEENS12_INSA_13SM90_TMA_LOADENS14_INS15_ILi2ELi5ELi2EEES18_NSU_INSB_IJSI_NSC_ILi4EEEEEENSB_IJSD_SI_EEEEEEEvEEEENS_8epilogue10collective18CollectiveEpilogueINS1O_23Sm100TmaWarpSpecializedILi4ELi2ELi16ELb1ELb0EEEJSK_NSB_IJNSU_ISG_SD_EENSU_INSC_ILi16EEESD_EEEEESL_NSB_IJNSB_IJlllEEESD_SV_EEESL_S1Y_NS1O_6fusion15FusionCallbacksIS1S_NS1Z_17LinearCombinationISL_fSL_fLNS_15FloatRoundStyleE2EEESK_S1W_JEEENSA_5SM1004TMEM4LOAD26SM100_TMEM_LOAD_32dp32b16xES13_NS14_INS15_ILi2ELi4ELi3EEES18_NSU_INSB_IJS19_S1U_EEENSB_IJS1U_SD_EEEEEEENSA_39AutoVectorizingCopyWithAssumedAlignmentILi128EEENSA_21SM90_TMA_STORE_IM2COLES2D_S2F_S2F_EEEvvEEEEvNT_6ParamsE,"ax",@progbits
	.align	128
.text._ZN7cutlass13device_kernelINS_4conv6kernel13ConvUniversalINS1_16ConvProblemShapeILNS1_8OperatorE1ELi2EEENS1_10collective14CollectiveConvINS1_47MainloopSm100TmaUmmaWarpSpecializedImplicitGemmILS5_1ELi8ELi2ELi1ELi2EN4cute5tupleIJNSA_1CILi1EEESD_SD_EEEEENSB_IJNSC_ILi128EEENSC_ILi64EEENSB_IJNSC_ILi32EEEEEEEEENS_10tfloat32_tESL_NSA_8TiledMMAINSA_8MMA_AtomIJNSA_17SM100_MMA_TF32_SSISL_SL_fLi128ELi64ELNSA_4UMMA5MajorE0ELSQ_1ELNSP_7ScaleInE0ELSR_0EEEEEENSA_6LayoutISE_NSB_IJNSC_ILi0EEESV_SV_EEEEENSB_IJNSA_10UnderscoreESY_SY_EEEEENS7_6detail27Sm100ImplicitGemmTileTraitsINSA_20SM90_TMA_LOAD_IM2COLENSA_14ComposedLayoutINSA_7SwizzleILi3ELi4ELi3EEENSA_18smem_ptr_flag_bitsILi32EEENSU_INSB_IJNSC_ILi8EEESI_EEENSB_IJSI_SD_EEEEEEEvEENS12_INSA_13SM90_TMA_LOADENS14_INS15_ILi2ELi5ELi2EEES18_NSU_INSB_IJSI_NSC_ILi4EEEEEENSB_IJSD_SI_EEEEEEEvEEEENS_8epilogue10collective18CollectiveEpilogueINS1O_23Sm100TmaWarpSpecializedILi4ELi2ELi16ELb1ELb0EEEJSK_NSB_IJNSU_ISG_SD_EENSU_INSC_ILi16EEESD_EEEEESL_NSB_IJNSB_IJlllEEESD_SV_EEESL_S1Y_NS1O_6fusion15FusionCallbacksIS1S_NS1Z_17LinearCombinationISL_fSL_fLNS_15FloatRoundStyleE2EEESK_S1W_JEEENSA_5SM1004TMEM4LOAD26SM100_TMEM_LOAD_32dp32b16xES13_NS14_INS15_ILi2ELi4ELi3EEES18_NSU_INSB_IJS19_S1U_EEENSB_IJS1U_SD_EEEEEEENSA_39AutoVectorizingCopyWithAssumedAlignmentILi128EEENSA_21SM90_TMA_STORE_IM2COLES2D_S2F_S2F_EEEvvEEEEvNT_6ParamsE:
        .type           _ZN7cutlass13device_kernelINS_4conv6kernel13ConvUniversalINS1_16ConvProblemShapeILNS1_8OperatorE1ELi2EEENS1_10collective14CollectiveConvINS1_47MainloopSm100TmaUmmaWarpSpecializedImplicitGemmILS5_1ELi8ELi2ELi1ELi2EN4cute5tupleIJNSA_1CILi1EEESD_SD_EEEEENSB_IJNSC_ILi128EEENSC_ILi64EEENSB_IJNSC_ILi32EEEEEEEEENS_10tfloat32_tESL_NSA_8TiledMMAINSA_8MMA_AtomIJNSA_17SM100_MMA_TF32_SSISL_SL_fLi128ELi64ELNSA_4UMMA5MajorE0ELSQ_1ELNSP_7ScaleInE0ELSR_0EEEEEENSA_6LayoutISE_NSB_IJNSC_ILi0EEESV_SV_EEEEENSB_IJNSA_10UnderscoreESY_SY_EEEEENS7_6detail27Sm100ImplicitGemmTileTraitsINSA_20SM90_TMA_LOAD_IM2COLENSA_14ComposedLayoutINSA_7SwizzleILi3ELi4ELi3EEENSA_18smem_ptr_flag_bitsILi32EEENSU_INSB_IJNSC_ILi8EEESI_EEENSB_IJSI_SD_EEEEEEEvEENS12_INSA_13SM90_TMA_LOADENS14_INS15_ILi2ELi5ELi2EEES18_NSU_INSB_IJSI_NSC_ILi4EEEEEENSB_IJSD_SI_EEEEEEEvEEEENS_8epilogue10collective18CollectiveEpilogueINS1O_23Sm100TmaWarpSpecializedILi4ELi2ELi16ELb1ELb0EEEJSK_NSB_IJNSU_ISG_SD_EENSU_INSC_ILi16EEESD_EEEEESL_NSB_IJNSB_IJlllEEESD_SV_EEESL_S1Y_NS1O_6fusion15FusionCallbacksIS1S_NS1Z_17LinearCombinationISL_fSL_fLNS_15FloatRoundStyleE2EEESK_S1W_JEEENSA_5SM1004TMEM4LOAD26SM100_TMEM_LOAD_32dp32b16xES13_NS14_INS15_ILi2ELi4ELi3EEES18_NSU_INSB_IJS19_S1U_EEENSB_IJS1U_SD_EEEEEEENSA_39AutoVectorizingCopyWithAssumedAlignmentILi128EEENSA_21SM90_TMA_STORE_IM2COLES2D_S2F_S2F_EEEvvEEEEvNT_6ParamsE,@function
        .size           _ZN7cutlass13device_kernelINS_4conv6kernel13ConvUniversalINS1_16ConvProblemShapeILNS1_8OperatorE1ELi2EEENS1_10collective14CollectiveConvINS1_47MainloopSm100TmaUmmaWarpSpecializedImplicitGemmILS5_1ELi8ELi2ELi1ELi2EN4cute5tupleIJNSA_1CILi1EEESD_SD_EEEEENSB_IJNSC_ILi128EEENSC_ILi64EEENSB_IJNSC_ILi32EEEEEEEEENS_10tfloat32_tESL_NSA_8TiledMMAINSA_8MMA_AtomIJNSA_17SM100_MMA_TF32_SSISL_SL_fLi128ELi64ELNSA_4UMMA5MajorE0ELSQ_1ELNSP_7ScaleInE0ELSR_0EEEEEENSA_6LayoutISE_NSB_IJNSC_ILi0EEESV_SV_EEEEENSB_IJNSA_10UnderscoreESY_SY_EEEEENS7_6detail27Sm100ImplicitGemmTileTraitsINSA_20SM90_TMA_LOAD_IM2COLENSA_14ComposedLayoutINSA_7SwizzleILi3ELi4ELi3EEENSA_18smem_ptr_flag_bitsILi32EEENSU_INSB_IJNSC_ILi8EEESI_EEENSB_IJSI_SD_EEEEEEEvEENS12_INSA_13SM90_TMA_LOADENS14_INS15_ILi2ELi5ELi2EEES18_NSU_INSB_IJSI_NSC_ILi4EEEEEENSB_IJSD_SI_EEEEEEEvEEEENS_8epilogue10collective18CollectiveEpilogueINS1O_23Sm100TmaWarpSpecializedILi4ELi2ELi16ELb1ELb0EEEJSK_NSB_IJNSU_ISG_SD_EENSU_INSC_ILi16EEESD_EEEEESL_NSB_IJNSB_IJlllEEESD_SV_EEESL_S1Y_NS1O_6fusion15FusionCallbacksIS1S_NS1Z_17LinearCombinationISL_fSL_fLNS_15FloatRoundStyleE2EEESK_S1W_JEEENSA_5SM1004TMEM4LOAD26SM100_TMEM_LOAD_32dp32b16xES13_NS14_INS15_ILi2ELi4ELi3EEES18_NSU_INSB_IJS19_S1U_EEENSB_IJS1U_SD_EEEEEEENSA_39AutoVectorizingCopyWithAssumedAlignmentILi128EEENSA_21SM90_TMA_STORE_IM2COLES2D_S2F_S2F_EEEvvEEEEvNT_6ParamsE,(.L_x_178 - _ZN7cutlass13device_kernelINS_4conv6kernel13ConvUniversalINS1_16ConvProblemShapeILNS1_8OperatorE1ELi2EEENS1_10collective14CollectiveConvINS1_47MainloopSm100TmaUmmaWarpSpecializedImplicitGemmILS5_1ELi8ELi2ELi1ELi2EN4cute5tupleIJNSA_1CILi1EEESD_SD_EEEEENSB_IJNSC_ILi128EEENSC_ILi64EEENSB_IJNSC_ILi32EEEEEEEEENS_10tfloat32_tESL_NSA_8TiledMMAINSA_8MMA_AtomIJNSA_17SM100_MMA_TF32_SSISL_SL_fLi128ELi64ELNSA_4UMMA5MajorE0ELSQ_1ELNSP_7ScaleInE0ELSR_0EEEEEENSA_6LayoutISE_NSB_IJNSC_ILi0EEESV_SV_EEEEENSB_IJNSA_10UnderscoreESY_SY_EEEEENS7_6detail27Sm100ImplicitGemmTileTraitsINSA_20SM90_TMA_LOAD_IM2COLENSA_14ComposedLayoutINSA_7SwizzleILi3ELi4ELi3EEENSA_18smem_ptr_flag_bitsILi32EEENSU_INSB_IJNSC_ILi8EEESI_EEENSB_IJSI_SD_EEEEEEEvEENS12_INSA_13SM90_TMA_LOADENS14_INS15_ILi2ELi5ELi2EEES18_NSU_INSB_IJSI_NSC_ILi4EEEEEENSB_IJSD_SI_EEEEEEEvEEEENS_8epilogue10collective18CollectiveEpilogueINS1O_23Sm100TmaWarpSpecializedILi4ELi2ELi16ELb1ELb0EEEJSK_NSB_IJNSU_ISG_SD_EENSU_INSC_ILi16EEESD_EEEEESL_NSB_IJNSB_IJlllEEESD_SV_EEESL_S1Y_NS1O_6fusion15FusionCallbacksIS1S_NS1Z_17LinearCombinationISL_fSL_fLNS_15FloatRoundStyleE2EEESK_S1W_JEEENSA_5SM1004TMEM4LOAD26SM100_TMEM_LOAD_32dp32b16xES13_NS14_INS15_ILi2ELi4ELi3EEES18_NSU_INSB_IJS19_S1U_EEENSB_IJS1U_SD_EEEEEEENSA_39AutoVectorizingCopyWithAssumedAlignmentILi128EEENSA_21SM90_TMA_STORE_IM2COLES2D_S2F_S2F_EEEvvEEEEvNT_6ParamsE)
        .other          _ZN7cutlass13device_kernelINS_4conv6kernel13ConvUniversalINS1_16ConvProblemShapeILNS1_8OperatorE1ELi2EEENS1_10collective14CollectiveConvINS1_47MainloopSm100TmaUmmaWarpSpecializedImplicitGemmILS5_1ELi8ELi2ELi1ELi2EN4cute5tupleIJNSA_1CILi1EEESD_SD_EEEEENSB_IJNSC_ILi128EEENSC_ILi64EEENSB_IJNSC_ILi32EEEEEEEEENS_10tfloat32_tESL_NSA_8TiledMMAINSA_8MMA_AtomIJNSA_17SM100_MMA_TF32_SSISL_SL_fLi128ELi64ELNSA_4UMMA5MajorE0ELSQ_1ELNSP_7ScaleInE0ELSR_0EEEEEENSA_6LayoutISE_NSB_IJNSC_ILi0EEESV_SV_EEEEENSB_IJNSA_10UnderscoreESY_SY_EEEEENS7_6detail27Sm100ImplicitGemmTileTraitsINSA_20SM90_TMA_LOAD_IM2COLENSA_14ComposedLayoutINSA_7SwizzleILi3ELi4ELi3EEENSA_18smem_ptr_flag_bitsILi32EEENSU_INSB_IJNSC_ILi8EEESI_EEENSB_IJSI_SD_EEEEEEEvEENS12_INSA_13SM90_TMA_LOADENS14_INS15_ILi2ELi5ELi2EEES18_NSU_INSB_IJSI_NSC_ILi4EEEEEENSB_IJSD_SI_EEEEEEEvEEEENS_8epilogue10collective18CollectiveEpilogueINS1O_23Sm100TmaWarpSpecializedILi4ELi2ELi16ELb1ELb0EEEJSK_NSB_IJNSU_ISG_SD_EENSU_INSC_ILi16EEESD_EEEEESL_NSB_IJNSB_IJlllEEESD_SV_EEESL_S1Y_NS1O_6fusion15FusionCallbacksIS1S_NS1Z_17LinearCombinationISL_fSL_fLNS_15FloatRoundStyleE2EEESK_S1W_JEEENSA_5SM1004TMEM4LOAD26SM100_TMEM_LOAD_32dp32b16xES13_NS14_INS15_ILi2ELi4ELi3EEES18_NSU_INSB_IJS19_S1U_EEENSB_IJS1U_SD_EEEEEEENSA_39AutoVectorizingCopyWithAssumedAlignmentILi128EEENSA_21SM90_TMA_STORE_IM2COLES2D_S2F_S2F_EEEvvEEEEvNT_6ParamsE,@"STO_CUDA_ENTRY STV_DEFAULT"
_ZN7cutlass13device_kernelINS_4conv6kernel13ConvUniversalINS1_16ConvProblemShapeILNS1_8OperatorE1ELi2EEENS1_10collective14CollectiveConvINS1_47MainloopSm100TmaUmmaWarpSpecializedImplicitGemmILS5_1ELi8ELi2ELi1ELi2EN4cute5tupleIJNSA_1CILi1EEESD_SD_EEEEENSB_IJNSC_ILi128EEENSC_ILi64EEENSB_IJNSC_ILi32EEEEEEEEENS_10tfloat32_tESL_NSA_8TiledMMAINSA_8MMA_AtomIJNSA_17SM100_MMA_TF32_SSISL_SL_fLi128ELi64ELNSA_4UMMA5MajorE0ELSQ_1ELNSP_7ScaleInE0ELSR_0EEEEEENSA_6LayoutISE_NSB_IJNSC_ILi0EEESV_SV_EEEEENSB_IJNSA_10UnderscoreESY_SY_EEEEENS7_6detail27Sm100ImplicitGemmTileTraitsINSA_20SM90_TMA_LOAD_IM2COLENSA_14ComposedLayoutINSA_7SwizzleILi3ELi4ELi3EEENSA_18smem_ptr_flag_bitsILi32EEENSU_INSB_IJNSC_ILi8EEESI_EEENSB_IJSI_SD_EEEEEEEvEENS12_INSA_13SM90_TMA_LOADENS14_INS15_ILi2ELi5ELi2EEES18_NSU_INSB_IJSI_NSC_ILi4EEEEEENSB_IJSD_SI_EEEEEEEvEEEENS_8epilogue10collective18CollectiveEpilogueINS1O_23Sm100TmaWarpSpecializedILi4ELi2ELi16ELb1ELb0EEEJSK_NSB_IJNSU_ISG_SD_EENSU_INSC_ILi16EEESD_EEEEESL_NSB_IJNSB_IJlllEEESD_SV_EEESL_S1Y_NS1O_6fusion15FusionCallbacksIS1S_NS1Z_17LinearCombinationISL_fSL_fLNS_15FloatRoundStyleE2EEESK_S1W_JEEENSA_5SM1004TMEM4LOAD26SM100_TMEM_LOAD_32dp32b16xES13_NS14_INS15_ILi2ELi4ELi3EEES18_NSU_INSB_IJS19_S1U_EEENSB_IJS1U_SD_EEEEEEENSA_39AutoVectorizingCopyWithAssumedAlignmentILi128EEENSA_21SM90_TMA_STORE_IM2COLES2D_S2F_S2F_EEEvvEEEEvNT_6ParamsE:
[----:B------:R-:W1:Y:S01]  /*0000*/  LDC R1, c[0x0][0x37c] ;  /* 0x0000df00ff017b82 */ /* 0x000e620000000800 */
[----:B------:R-:W2:Y:S01]  /*0010*/  S2R R88, SR_TID.X ;  /* 0x0000000000587919 */ /* 0x000ea20000002100 */
[----:B------:R-:W3:Y:S01]  /*0020*/  LDCU.64 UR4, c[0x0][0x890] ;  /* 0x00011200ff0477ac */ /* 0x000ee20008000a00 */
[----:B-1----:R-:W-:Y:S01]  /*0030*/  VIADD R1, R1, 0xfffffff8 ;  /* 0xfffffff801017836 */ /* 0x002fe20000000000 */
[----:B------:R-:W-:Y:S02]  /*0040*/  PRMT R79, RZ, 0x7610, R79 ;  /* 0x00007610ff4f7816 */ /* 0x000fe4000000004f */
[----:B------:R-:W-:Y:S01]  /*0050*/  ELECT P5, URZ, PT ;  /* 0x0000000000ff782f */ /* 0x000fe200038a0000 */
[----:B------:R-:W1:Y:S01]  /*0060*/  LDCU.64 UR48, c[0x0][0x358] ;  /* 0x00006b00ff3077ac */ /* 0x000e620008000a00 */
[----:B---3--:R-:W-:-:S04]  /*0070*/  UISETP.NE.U32.AND UP0, UPT, UR4, URZ, UPT ;  /* 0x000000ff0400728c */ /* 0x008fc8000bf05070 */
[----:B------:R-:W-:Y:S01]  /*0080*/  UISETP.NE.AND.EX UP0, UPT, UR5, URZ, UPT, UP0 ;  /* 0x000000ff0500728c */ /* 0x000fe2000bf05300 */
[----:B--2---:R-:W-:-:S05]  /*0090*/  SHF.R.U32.HI R90, RZ, 0x5, R88 ;  /* 0x00000005ff5a7819 */ /* 0x004fca0000011658 */
[----:B------:R-:W2:Y:S02]  /*00a0*/  SHFL.IDX PT, R0, R90, RZ, 0x1f ;  /* 0x00001fff5a007589 */ /* 0x000ea400000e0000 */
[----:B--2---:R-:W-:Y:S01]  /*00b0*/  R2UR UR8, R0 ;  /* 0x00000000000872ca */ /* 0x004fe200000e0000 */
[----:B-1----:R-:W-:-:S14]  /*00c0*/  BRA.U UP0, `(.L_x_0) ;  /* 0x00000001002c7547 */ /* 0x002fdc000b800000 */
[----:B------:R-:W1:Y:S02]  /*00d0*/  LDCU.64 UR6, c[0x0][0x888] ;  /* 0x00011100ff0677ac */ /* 0x000e640008000a00 */
[----:B-1----:R-:W-:-:S04]  /*00e0*/  UISETP.NE.U32.AND UP0, UPT, UR6, URZ, UPT ;  /* 0x000000ff0600728c */ /* 0x002fc8000bf05070 */
[----:B------:R-:W-:-:S09]  /*00f0*/  UISETP.NE.AND.EX UP0, UPT, UR7, URZ, UPT, UP0 ;  /* 0x000000ff0700728c */ /* 0x000fd2000bf05300 */
[----:B------:R-:W-:Y:S05]  /*0100*/  BRA.U !UP0, `(.L_x_1) ;  /* 0x0000000108107547 */ /* 0x000fea000b800000 */
[----:B------:R-:W1:Y:S02]  /*0110*/  LDC.64 R2, c[0x0][0x888] ;  /* 0x00022200ff027b82 */ /* 0x000e640000000a00 */
[----:B-1----:R1:W5:Y:S01]  /*0120*/  LDG.E R35, desc[UR48][R2.64] ;  /* 0x0000003002237981 */ /* 0x002362000c1e1900 */
[----:B------:R-:W-:Y:S01]  /*0130*/  HFMA2 R79, -RZ, RZ, 0, 5.9604644775390625e-08 ;  /* 0x00000001ff4f7431 */ /* 0x000fe200000001ff */
[----:B------:R-:W-:Y:S05]  /*0140*/  BRA `(.L_x_0) ;  /* 0x00000000000c7947 */ /* 0x000fea0003800000 */
.L_x_1:
[----:B------:R-:W1:Y:S01]  /*0150*/  LDCU UR6, c[0x0][0x880] ;  /* 0x00011000ff0677ac */ /* 0x000e620008000800 */
[----:B------:R-:W-:Y:S01]  /*0160*/  HFMA2 R79, -RZ, RZ, 0, 5.9604644775390625e-08 ;  /* 0x00000001ff4f7431 */ /* 0x000fe200000001ff */
[----:B-1----:R-:W-:-:S07]  /*0170*/  MOV R35, UR6 ;  /* 0x0000000600237c02 */ /* 0x002fce0008000f00 */
.L_x_0:
[----:B------:R-:W2:Y:S02]  /*0180*/  LDCU.64 UR6, c[0x0][0x8b0] ;  /* 0x00011600ff0677ac */ /* 0x000ea40008000a00 */
[----:B--2---:R-:W-:-:S04]  /*0190*/  UISETP.NE.U32.AND UP0, UPT, UR6, URZ, UPT ;  /* 0x000000ff0600728c */ /* 0x004fc8000bf05070 */
[----:B------:R-:W-:-:S09]  /*01a0*/  UISETP.NE.AND.EX UP0, UPT, UR7, URZ, UPT, UP0 ;  /* 0x000000ff0700728c */ /* 0x000fd2000bf05300 */
[----:B------:R-:W-:Y:S05]  /*01b0*/  BRA.U UP0, `(.L_x_2) ;  /* 0x0000000100247547 */ /* 0x000fea000b800000 */
[----:B------:R-:W2:Y:S02]  /*01c0*/  LDCU.64 UR6, c[0x0][0x8a8] ;  /* 0x00011500ff0677ac */ /* 0x000ea40008000a00 */
[----:B--2---:R-:W-:-:S04]  /*01d0*/  UISETP.NE.U32.AND UP0, UPT, UR6, URZ, UPT ;  /* 0x000000ff0600728c */ /* 0x004fc8000bf05070 */
[----:B------:R-:W-:-:S09]  /*01e0*/  UISETP.NE.AND.EX UP0, UPT, UR7, URZ, UPT, UP0 ;  /* 0x000000ff0700728c */ /* 0x000fd2000bf05300 */
[----:B------:R-:W-:Y:S05]  /*01f0*/  BRA.U !UP0, `(.L_x_3) ;  /* 0x00000001080c7547 */ /* 0x000fea000b800000 */
[----:B-1----:R-:W1:Y:S02]  /*0200*/  LDC.64 R2, c[0x0][0x8a8] ;  /* 0x00022a00ff027b82 */ /* 0x002e640000000a00 */
[----:B-1----:R2:W5:Y:S01]  /*0210*/  LDG.E R33, desc[UR48][R2.64] ;  /* 0x0000003002217981 */ /* 0x002562000c1e1900 */
[----:B------:R-:W-:Y:S05]  /*0220*/  BRA `(.L_x_2) ;  /* 0x0000000000087947 */ /* 0x000fea0003800000 */
.L_x_3:
[----:B------:R-:W2:Y:S02]  /*0230*/  LDCU UR6, c[0x0][0x8a0] ;  /* 0x00011400ff0677ac */ /* 0x000ea40008000800 */
[----:B--2---:R-:W-:Y:S02]  /*0240*/  MOV R33, UR6 ;  /* 0x0000000600217c02 */ /* 0x004fe40008000f00 */
.L_x_2:
[----:B------:R-:W-:Y:S01]  /*0250*/  IMAD.U32 R0, RZ, RZ, UR8 ;  /* 0x00000008ff007e24 */ /* 0x000fe2000f8e00ff */
[----:B------:R-:W-:Y:S04]  /*0260*/  BSSY.RECONVERGENT B0, `(.L_x_4) ;  /* 0x000000c000007945 */ /* 0x000fe80003800200 */
[C---:B------:R-:W-:Y:S02]  /*0270*/  ISETP.NE.OR P1, PT, R0.reuse, 0x1, !P5 ;  /* 0x000000010000780c */ /* 0x040fe40006f25670 */
[----:B------:R-:W-:-:S11]  /*0280*/  ISETP.NE.OR P0, PT, R0, 0x3, !P5 ;  /* 0x000000030000780c */ /* 0x000fd60006f05670 */
[----:B------:R-:W-:Y:S05]  /*0290*/  @P1 BRA `(.L_x_5) ;  /* 0x0000000000201947 */ /* 0x000fea0003800000 */
[----:B------:R-:W3:Y:S02]  /*02a0*/  LDCU.64 UR6, c[0x0][0x348] ;  /* 0x00006900ff0677ac */ /* 0x000ee40008000a00 */
[----:B---3--:R-:W-:Y:S02]  /*02b0*/  UIADD3 UR10, UP1, UPT, UR6, 0x80, URZ ;  /* 0x00000080060a7890 */ /* 0x008fe4000ff3e0ff */
[----:B------:R-:W-:Y:S02]  /*02c0*/  UIADD3 UR6, UP0, UPT, UR6, 0x180, URZ ;  /* 0x0000018006067890 */ /* 0x000fe4000ff1e0ff */
[----:B------:R-:W-:Y:S02]  /*02d0*/  UIADD3.X UR11, UPT, UPT, URZ, UR7, URZ, UP1, !UPT ;  /* 0x00000007ff0b7290 */ /* 0x000fe40008ffe4ff */
[----:B------:R-:W-:-:S07]  /*02e0*/  UIADD3.X UR7, UPT, UPT, URZ, UR7, URZ, UP0, !UPT ;  /* 0x00000007ff077290 */ /* 0x000fce00087fe4ff */
[----:B------:R3:W-:Y:S02]  /*02f0*/  UTMACCTL.PF [UR10] ;  /* 0x000000000a0079b9 */ /* 0x0007e40008040000 */
[----:B------:R3:W-:Y:S02]  /*0300*/  UTMACCTL.PF [UR6] ;  /* 0x00000000060079b9 */ /* 0x0007e40008040000 */
[----:B---3--:R-:W-:Y:S01]  /*0310*/  NOP ;  /* 0x0000000000007918 */ /* 0x008fe20000000000 */
.L_x_5:
[----:B------:R-:W-:Y:S05]  /*0320*/  BSYNC.RECONVERGENT B0 ;  /* 0x0000000000007941 */ /* 0x000fea0003800200 */
.L_x_4:
[----:B------:R-:W-:Y:S04]  /*0330*/  BSSY.RECONVERGENT B0, `(.L_x_6) ;  /* 0x000000a000007945 */ /* 0x000fe80003800200 */
        /* <DEDUP_REMOVED lines=9> */
.L_x_7:
[----:B------:R-:W-:Y:S05]  /*03d0*/  BSYNC.RECONVERGENT B0 ;  /* 0x0000000000007941 */ /* 0x000fea0003800200 */
.L_x_6:
[----:B------:R-:W3:Y:S01]  /*03e0*/  LDCU.64 UR6, c[0x0][0x888] ;  /* 0x00011100ff0677ac */ /* 0x000ee20008000a00 */
[----:B------:R-:W-:Y:S02]  /*03f0*/  UISETP.EQ.U32.AND UP1, UPT, UR4, URZ, UPT ;  /* 0x000000ff0400728c */ /* 0x000fe4000bf22070 */
[----:B------:R-:W-:Y:S02]  /*0400*/  UPLOP3.LUT UP2, UPT, UPT, UPT, UPT, 0x80, 0x8 ;  /* 0x000000000008789c */ /* 0x000fe40003f4f070 */
[----:B---3--:R-:W-:-:S04]  /*0410*/  UISETP.NE.U32.AND UP0, UPT, UR6, URZ, UPT ;  /* 0x000000ff0600728c */ /* 0x008fc8000bf05070 */
[----:B------:R-:W-:-:S04]  /*0420*/  UISETP.NE.AND.EX UP0, UPT, UR7, URZ, UPT, UP0 ;  /* 0x000000ff0700728c */ /* 0x000fc8000bf05300 */
[----:B------:R-:W-:-:S04]  /*0430*/  UISETP.EQ.OR.EX UP3, UPT, UR5, URZ, !UP0, UP1 ;  /* 0x000000ff0500728c */ /* 0x000fc8000c762710 */
[----:B------:R-:W-:-:S05]  /*0440*/  UP2UR UR53, UPR, URZ, 0x8 ;  /* 0x00000008ff357883 */ /* 0x000fca0008000000 */
[----:B------:R-:W-:Y:S07]  /*0450*/  BRA.U !UP3, `(.L_x_8) ;  /* 0x000000010b207547 */ /* 0x000fee000b800000 */
[----:B------:R-:W-:Y:S01]  /*0460*/  UISETP.NE.U32.AND UP2, UPT, UR4, URZ, UPT ;  /* 0x000000ff0400728c */ /* 0x000fe2000bf45070 */
[----:B-----5:R-:W-:Y:S01]  /*0470*/  FSETP.NEU.AND P0, PT, R35, RZ, PT ;  /* 0x000000ff2300720b */ /* 0x020fe20003f0d000 */
[----:B------:R-:W-:Y:S02]  /*0480*/  USEL UR4, URZ, 0xffffffff, UP0 ;  /* 0xffffffffff047887 */ /* 0x000fe40008000000 */
[----:B------:R-:W-:-:S10]  /*0490*/  UISETP.NE.AND.EX UP2, UPT, UR5, URZ, UPT, UP2 ;  /* 0x000000ff0500728c */ /* 0x000fd4000bf45320 */
[----:B------:R-:W-:Y:S01]  /*04a0*/  VOTEU.ANY UP1, P0 ;  /* 0x0000000000ff7886 */ /* 0x000fe20000020100 */
[----:B------:R-:W-:-:S04]  /*04b0*/  @!UP2 USEL UR4, URZ, 0xffffffff, UP1 ;  /* 0xffffffffff04a887 */ /* 0x000fc80008800000 */
[----:B------:R-:W-:-:S04]  /*04c0*/  ULOP3.LUT UR4, UR4, 0x1, URZ, 0xc0, !UPT ;  /* 0x0000000104047892 */ /* 0x000fc8000f8ec0ff */
[----:B------:R-:W-:-:S11]  /*04d0*/  UISETP.NE.U32.AND UP2, UPT, UR4, 0x1, UPT ;  /* 0x000000010400788c */ /* 0x000fd6000bf45070 */
.L_x_8:
[----:B-12---:R-:W1:Y:S01]  /*04e0*/  SHFL.IDX PT, R2, R90, RZ, 0x1f ;  /* 0x00001fff5a027589 */ /* 0x006e6200000e0000 */
[----:B------:R-:W-:-:S04]  /*04f0*/  UISETP.NE.AND UP1, UPT, UR8, 0x2, UPT ;  /* 0x000000020800788c */ /* 0x000fc8000bf25270 */
[----:B------:R-:W-:Y:S01]  /*0500*/  USEL UR6, URZ, 0x1, UP1 ;  /* 0x00000001ff067887 */ /* 0x000fe20008800000 */
[----:B-1----:R-:W-:-:S13]  /*0510*/  ISETP.NE.AND P0, PT, R2, RZ, PT ;  /* 0x000000ff0200720c */ /* 0x002fda0003f05270 */
[----:B------:R-:W-:Y:S05]  /*0520*/  @P0 BRA `(.L_x_9) ;  /* 0x0000000000680947 */ /* 0x000fea0003800000 */
[----:B------:R-:W1:Y:S01]  /*0530*/  S2UR UR5, SR_CgaCtaId ;  /* 0x00000000000579c3 */ /* 0x000e620000008800 */
[----:B------:R-:W-:Y:S01]  /*0540*/  UMOV UR7, 0x400 ;  /* 0x0000040000077882 */ /* 0x000fe20000000000 */
[----:B------:R-:W-:Y:S01]  /*0550*/  UMOV UR4, 0x1 ;  /* 0x0000000100047882 */ /* 0x000fe20000000000 */
[----:B------:R-:W-:Y:S01]  /*0560*/  ELECT P0, URZ, PT ;  /* 0x0000000000ff782f */ /* 0x000fe20003800000 */
[----:B------:R-:W-:-:S04]  /*0570*/  UIADD3 UR10, UPT, UPT, -UR4, 0x100000, URZ ;  /* 0x00100000040a7890 */ /* 0x000fc8000fffe1ff */
[----:B------:R-:W-:Y:S02]  /*0580*/  USHF.L.U32 UR11, UR10, 0xb, URZ ;  /* 0x0000000b0a0b7899 */ /* 0x000fe400080006ff */
[----:B------:R-:W-:Y:S02]  /*0590*/  USHF.L.U32 UR10, UR10, 0x1, URZ ;  /* 0x000000010a0a7899 */ /* 0x000fe400080006ff */
[----:B-1----:R-:W-:Y:S01]  /*05a0*/  ULEA UR5, UR5, UR7, 0x18 ;  /* 0x0000000705057291 */ /* 0x002fe2000f8ec0ff */
[----:B------:R-:W1:Y:S11]  /*05b0*/  FENCE.VIEW.ASYNC.S ;  /* 0x00000000000073c6 */ /* 0x000e760000000000 */
[----:B-1----:R1:W2:Y:S01]  /*05c0*/  SYNCS.EXCH.64 URZ, [UR5], UR10 ;  /* 0x0000000a05ff75b2 */ /* 0x0022a20008000100 */
[----:B------:R1:W3:Y:S01]  /*05d0*/  SYNCS.EXCH.64 URZ, [UR5+0x40], UR10 ;  /* 0x0000400a05ff75b2 */ /* 0x0002e20008000100 */
[----:B------:R1:W4:Y:S01]  /*05e0*/  SYNCS.EXCH.64 URZ, [UR5+0x8], UR10 ;  /* 0x0000080a05ff75b2 */ /* 0x0003220008000100 */
[----:B------:R1:W1:Y:S01]  /*05f0*/  SYNCS.EXCH.64 URZ, [UR5+0x48], UR10 ;  /* 0x0000480a05ff75b2 */ /* 0x0002620008000100 */
        /* <DEDUP_REMOVED lines=12> */
[----:B------:R-:W-:Y:S01]  /*06c0*/  NOP ;  /* 0x0000000000007918 */ /* 0x000fe20000000000 */
.L_x_9:
[----:B------:R-:W2:Y:S01]  /*06d0*/  SHFL.IDX PT, R2, R90, RZ, 0x1f ;  /* 0x00001fff5a027589 */ /* 0x000ea200000e0000 */
[----:B------:R-:W-:Y:S01]  /*06e0*/  NOP ;  /* 0x0000000000007918 */ /* 0x000fe20000000000 */
[----:B--2---:R-:W-:-:S13]  /*06f0*/  ISETP.NE.AND P0, PT, R2, 0x1, PT ;  /* 0x000000010200780c */ /* 0x004fda0003f05270 */
[----:B------:R-:W-:Y:S05]  /*0700*/  @P0 BRA `(.L_x_10) ;  /* 0x0000000000580947 */ /* 0x000fea0003800000 */
[----:B------:R-:W2:Y:S01]  /*0710*/  S2UR UR7, SR_CgaCtaId ;  /* 0x00000000000779c3 */ /* 0x000ea20000008800 */
[----:B------:R-:W-:Y:S01]  /*0720*/  UMOV UR9, 0x400 ;  /* 0x0000040000097882 */ /* 0x000fe20000000000 */
[----:B-1----:R-:W-:Y:S01]  /*0730*/  UMOV UR5, 0x20 ;  /* 0x0000002000057882 */ /* 0x002fe20000000000 */
[----:B------:R-:W-:Y:S01]  /*0740*/  UMOV UR4, 0x80 ;  /* 0x0000008000047882 */ /* 0x000fe20000000000 */
[----:B------:R-:W-:-:S04]  /*0750*/  UIADD3 UR10, UPT, UPT, -UR5, 0x100000, URZ ;  /* 0x00100000050a7890 */ /* 0x000fc8000fffe1ff */
[----:B------:R-:W-:Y:S02]  /*0760*/  USHF.L.U32 UR11, UR10, 0xb, URZ ;  /* 0x0000000b0a0b7899 */ /* 0x000fe400080006ff */
[----:B------:R-:W-:Y:S02]  /*0770*/  USHF.L.U32 UR10, UR10, 0x1, URZ ;  /* 0x000000010a0a7899 */ /* 0x000fe400080006ff */
[----:B------:R-:W-:-:S04]  /*0780*/  UIADD3 UR4, UPT, UPT, -UR4, 0x100000, URZ ;  /* 0x0010000004047890 */ /* 0x000fc8000fffe1ff */
[----:B------:R-:W-:Y:S02]  /*0790*/  USHF.L.U32 UR5, UR4, 0xb, URZ ;  /* 0x0000000b04057899 */ /* 0x000fe400080006ff */
[----:B------:R-:W-:Y:S01]  /*07a0*/  USHF.L.U32 UR4, UR4, 0x1, URZ ;  /* 0x0000000104047899 */ /* 0x000fe200080006ff */
[----:B------:R-:W-:Y:S01]  /*07b0*/  ELECT P0, URZ, PT ;  /* 0x0000000000ff782f */ /* 0x000fe20003800000 */
[----:B--2---:R-:W-:Y:S01]  /*07c0*/  ULEA UR7, UR7, UR9, 0x18 ;  /* 0x0000000907077291 */ /* 0x004fe2000f8ec0ff */
[----:B------:R-:W1:Y:S11]  /*07d0*/  FENCE.VIEW.ASYNC.S ;  /* 0x00000000000073c6 */ /* 0x000e760000000000 */
[----:B-1----:R2:W1:Y:S01]  /*07e0*/  SYNCS.EXCH.64 URZ, [UR7+0x80], UR10 ;  /* 0x0000800a07ff75b2 */ /* 0x0024620008000100 */
[----:B------:R2:W1:Y:S01]  /*07f0*/  SYNCS.EXCH.64 URZ, [UR7+0xa0], UR4 ;  /* 0x0000a00407ff75b2 */ /* 0x0004620008000100 */
[----:B------:R2:W1:Y:S01]  /*0800*/  SYNCS.EXCH.64 URZ, [UR7+0x88], UR10 ;  /* 0x0000880a07ff75b2 */ /* 0x0004620008000100 */
[----:B------:R2:W1:Y:S01]  /*0810*/  SYNCS.EXCH.64 URZ, [UR7+0xa8], UR4 ;  /* 0x0000a80407ff75b2 */ /* 0x0004620008000100 */
[----:B------:R2:W1:Y:S01]  /*0820*/  SYNCS.EXCH.64 URZ, [UR7+0x90], UR10 ;  /* 0x0000900a07ff75b2 */ /* 0x0004620008000100 */
[----:B------:R2:W1:Y:S01]  /*0830*/  SYNCS.EXCH.64 URZ, [UR7+0xb0], UR4 ;  /* 0x0000b00407ff75b2 */ /* 0x0004620008000100 */
[----:B------:R2:W1:Y:S01]  /*0840*/  SYNCS.EXCH.64 URZ, [UR7+0x98], UR10 ;  /* 0x0000980a07ff75b2 */ /* 0x0004620008000100 */
[----:B------:R2:W1:Y:S02]  /*0850*/  SYNCS.EXCH.64 URZ, [UR7+0xb8], UR4 ;  /* 0x0000b80407ff75b2 */ /* 0x0004640008000100 */
[----:B--2---:R-:W-:Y:S01]  /*0860*/  NOP ;  /* 0x0000000000007918 */ /* 0x004fe20000000000 */
.L_x_10:
[----:B------:R-:W2:Y:S01]  /*0870*/  SHFL.IDX PT, R2, R90, RZ, 0x1f ;  /* 0x00001fff5a027589 */ /* 0x000ea200000e0000 */
[----:B------:R-:W-:Y:S01]  /*0880*/  NOP ;  /* 0x0000000000007918 */ /* 0x000fe20000000000 */
[----:B--2---:R-:W-:-:S13]  /*0890*/  ISETP.NE.AND P0, PT, R2, 0x3, PT ;  /* 0x000000030200780c */ /* 0x004fda0003f05270 */
[----:B------:R-:W-:Y:S05]  /*08a0*/  @P0 BRA `(.L_x_11) ;  /* 0x0000000000300947 */ /* 0x000fea0003800000 */
[----:B-1----:R-:W1:Y:S01]  /*08b0*/  S2UR UR5, SR_CgaCtaId ;  /* 0x00000000000579c3 */ /* 0x002e620000008800 */
        /* <DEDUP_REMOVED lines=8> */
[----:B-1----:R2:W1:Y:S01]  /*0940*/  SYNCS.EXCH.64 URZ, [UR5+0xc0], UR10 ;  /* 0x0000c00a05ff75b2 */ /* 0x0024620008000100 */
[----:B------:R2:W1:Y:S02]  /*0950*/  SYNCS.EXCH.64 URZ, [UR5+0xc8], UR10 ;  /* 0x0000c80a05ff75b2 */ /* 0x0004640008000100 */
[----:B--2---:R-:W-:Y:S01]  /*0960*/  NOP ;  /* 0x0000000000007918 */ /* 0x004fe20000000000 */
.L_x_11:
[----:B------:R-:W2:Y:S01]  /*0970*/  SHFL.IDX PT, R2, R90, RZ, 0x1f ;  /* 0x00001fff5a027589 */ /* 0x000ea200000e0000 */
[----:B------:R-:W-:Y:S01]  /*0980*/  NOP ;  /* 0x0000000000007918 */ /* 0x000fe20000000000 */
[----:B--2---:R-:W-:-:S13]  /*0990*/  ISETP.NE.AND P0, PT, R2, 0x4, PT ;  /* 0x000000040200780c */ /* 0x004fda0003f05270 */
[----:B------:R-:W-:Y:S05]  /*09a0*/  @P0 BRA `(.L_x_12) ;  /* 0x0000000000440947 */ /* 0x000fea0003800000 */
[----:B-1----:R-:W1:Y:S01]  /*09b0*/  S2UR UR5, SR_CgaCtaId ;  /* 0x00000000000579c3 */ /* 0x002e620000008800 */
[----:B------:R-:W-:Y:S01]  /*09c0*/  UMOV UR9, 0x100 ;  /* 0x0000010000097882 */ /* 0x000fe20000000000 */
[----:B------:R-:W-:Y:S01]  /*09d0*/  UMOV UR7, 0x400 ;  /* 0x0000040000077882 */ /* 0x000fe20000000000 */
[----:B------:R-:W-:Y:S01]  /*09e0*/  USEL UR9, UR9, 0xe0, UP2 ;  /* 0x000000e009097887 */ /* 0x000fe20009000000 */
[----:B------:R-:W-:Y:S01]  /*09f0*/  UMOV UR4, 0x1 ;  /* 0x0000000100047882 */ /* 0x000fe20000000000 */
[----:B------:R-:W-:Y:S01]  /*0a00*/  ELECT P0, URZ, PT ;  /* 0x0000000000ff782f */ /* 0x000fe20003800000 */
[----:B------:R-:W-:-:S04]  /*0a10*/  UIADD3 UR10, UPT, UPT, -UR4, 0x100000, URZ ;  /* 0x00100000040a7890 */ /* 0x000fc8000fffe1ff */
[----:B------:R-:W-:Y:S02]  /*0a20*/  USHF.L.U32 UR11, UR10, 0xb, URZ ;  /* 0x0000000b0a0b7899 */ /* 0x000fe400080006ff */
[----:B------:R-:W-:Y:S02]  /*0a30*/  USHF.L.U32 UR10, UR10, 0x1, URZ ;  /* 0x000000010a0a7899 */ /* 0x000fe400080006ff */
        /* <DEDUP_REMOVED lines=8> */
.L_x_12:
        /* <DEDUP_REMOVED lines=20> */
[----:B------:R2:W1:Y:S02]  /*0c00*/  SYNCS.EXCH.64 URZ, [UR7+0xf8], UR4 ;  /* 0x0000f80407ff75b2 */ /* 0x0004640008000100 */
[----:B--2---:R-:W-:Y:S01]  /*0c10*/  NOP ;  /* 0x0000000000007918 */ /* 0x004fe20000000000 */
.L_x_13:
[----:B-1----:R-:W1:Y:S01]  /*0c20*/  S2UR UR5, SR_CTAID.X ;  /* 0x00000000000579c3 */ /* 0x002e620000002500 */
[----:B------:R-:W-:-:S05]  /*0c30*/  CS2R.32 R78, SR_CgaSize ;  /* 0x00000000004e7805 */ /* 0x000fca0000008a00 */
[----:B------:R-:W-:-:S05]  /*0c40*/  IMAD R78, R78, -0xa0, RZ ;  /* 0xffffff604e4e7824 */ /* 0x000fca00078e02ff */
[----:B------:R-:W-:-:S14]  /*0c50*/  R2UR UR9, R78 ;  /* 0x000000004e0972ca */ /* 0x000fdc00000e0000 */
[----:B------:R-:W2:Y:S01]  /*0c60*/  LDCU UR9, c[0x0][UR9+0x2b0] ;  /* 0x00005600090977ac */ /* 0x000ea20008000800 */
[----:B------:R-:W-:Y:S01]  /*0c70*/  NOP ;  /* 0x0000000000007918 */ /* 0x000fe20000000000 */
[----:B------:R-:W-:-:S05]  /*0c80*/  CS2R.32 R78, SR_CgaSize ;  /* 0x00000000004e7805 */ /* 0x000fca0000008a00 */
[----:B------:R-:W-:-:S05]  /*0c90*/  IMAD R78, R78, -0xa0, RZ ;  /* 0xffffff604e4e7824 */ /* 0x000fca00078e02ff */
[----:B------:R-:W-:-:S14]  /*0ca0*/  R2UR UR7, R78 ;  /* 0x000000004e0772ca */ /* 0x000fdc00000e0000 */
[----:B------:R-:W3:Y:S01]  /*0cb0*/  LDCU UR7, c[0x0][UR7+0x2b4] ;  /* 0x00005680070777ac */ /* 0x000ee20008000800 */
[----:B------:R-:W4:Y:S08]  /*0cc0*/  S2UR UR4, SR_CTAID.Y ;  /* 0x00000000000479c3 */ /* 0x000f300000002600 */
[----:B------:R-:W3:Y:S01]  /*0cd0*/  LDC R9, c[0x0][0xb24] ;  /* 0x0002c900ff097b82 */ /* 0x000ee20000000800 */
[----:B-1----:R-:W-:-:S02]  /*0ce0*/  I2FP.F32.U32 R5, UR5 ;  /* 0x0000000500057c45 */ /* 0x002fc40008201000 */
[----:B------:R-:W-:-:S05]  /*0cf0*/  CS2R.32 R3, SR_CgaSize ;  /* 0x0000000000037805 */ /* 0x000fca0000008a00 */
[----:B------:R-:W-:-:S06]  /*0d00*/  IMAD R3, R3, -0xa0, RZ ;  /* 0xffffff6003037824 */ /* 0x000fcc00078e02ff */
[----:B------:R-:W1:Y:S01]  /*0d10*/  LDC R3, c[0x0][R3+0x2a0] ;  /* 0x0000a80003037b82 */ /* 0x000e620000000800 */
[----:B------:R-:W-:Y:S01]  /*0d20*/  MOV R19, UR5 ;  /* 0x0000000500137c02 */ /* 0x000fe20008000f00 */
[----:B--2---:R-:W-:Y:S01]  /*0d30*/  FMUL R5, R5, UR9 ;  /* 0x0000000905057c20 */ /* 0x004fe20008400000 */
[----:B----4-:R-:W-:Y:S02]  /*0d40*/  I2FP.F32.U32 R4, UR4 ;  /* 0x0000000400047c45 */ /* 0x010fe40008201000 */
[----:B------:R-:W-:-:S05]  /*0d50*/  CS2R.32 R2, SR_CgaSize ;  /* 0x0000000000027805 */ /* 0x000fca0000008a00 */
[----:B------:R-:W-:-:S06]  /*0d60*/  IMAD R2, R2, -0xa0, RZ ;  /* 0xffffff6002027824 */ /* 0x000fcc00078e02ff */
[----:B------:R-:W2:Y:S01]  /*0d70*/  LDC R2, c[0x0][R2+0x2a4] ;  /* 0x0000a90002027b82 */ /* 0x000ea20000000800 */
[----:B------:R-:W4:Y:S01]  /*0d80*/  F2I.U32.TRUNC.NTZ R78, R5 ;  /* 0x00000005004e7305 */ /* 0x000f22000020f000 */
[----:B------:R-:W-:Y:S01]  /*0d90*/  MOV R16, UR4 ;  /* 0x0000000400107c02 */ /* 0x000fe20008000f00 */
[----:B---3--:R-:W-:-:S05]  /*0da0*/  FMUL R4, R4, UR7 ;  /* 0x0000000704047c20 */ /* 0x008fca0008400000 */
[----:B------:R-:W-:Y:S01]  /*0db0*/  BAR.SYNC.DEFER_BLOCKING 0x0 ;  /* 0x0000000000007b1d */ /* 0x000fe20000010000 */
[----:B------:R-:W-:-:S05]  /*0dc0*/  ISETP.GE.AND P0, PT, R9, 0x1, PT ;  /* 0x000000010900780c */ /* 0x000fca0003f06270 */
[----:B------:R-:W3:Y:S02]  /*0dd0*/  F2I.U32.TRUNC.NTZ R51, R4 ;  /* 0x0000000400337305 */ /* 0x000ee4000020f000 */
[----:B------:R-:W2:Y:S01]  /*0de0*/  S2UR UR57, SR_CTAID.Z ;  /* 0x00000000003979c3 */ /* 0x000ea20000002700 */
[----:B----4-:R-:W-:-:S05]  /*0df0*/  IADD3 R78, PT, PT, -R78, RZ, RZ ;  /* 0x000000ff4e4e7210 */ /* 0x010fca0007ffe1ff */
[----:B-1----:R-:W-:Y:S01]  /*0e00*/  IMAD R78, R3, R78, UR5 ;  /* 0x00000005034e7e24 */ /* 0x002fe2000f8e024e */
[----:B---3--:R-:W-:-:S05]  /*0e10*/  IADD3 R51, PT, PT, -R51, RZ, RZ ;  /* 0x000000ff33337210 */ /* 0x008fca0007ffe1ff */
[----:B--2---:R-:W-:Y:S01]  /*0e20*/  IMAD R51, R2, R51, UR4 ;  /* 0x0000000402337e24 */ /* 0x004fe2000f8e0233 */
[----:B------:R-:W-:Y:S06]  /*0e30*/  @!P0 BRA `(.L_x_14) ;  /* 0x0000000000b88947 */ /* 0x000fec0003800000 */
[----:B------:R-:W1:Y:S01]  /*0e40*/  LDC.64 R4, c[0x0][0xb18] ;  /* 0x0002c600ff047b82 */ /* 0x000e620000000a00 */
[----:B------:R-:W-:-:S07]  /*0e50*/  ISETP.NE.AND P0, PT, R9, 0x1, PT ;  /* 0x000000010900780c */ /* 0x000fce0003f05270 */
[----:B------:R-:W2:Y:S08]  /*0e60*/  LDC R10, c[0x0][0xb0c] ;  /* 0x0002c300ff0a7b82 */ /* 0x000eb00000000800 */
[----:B------:R-:W3:Y:S08]  /*0e70*/  LDC R11, c[0x0][0x370] ;  /* 0x0000dc00ff0b7b82 */ /* 0x000ef00000000800 */
[----:B------:R-:W4:Y:S01]  /*0e80*/  LDC R12, c[0x0][0x374] ;  /* 0x0000dd00ff0c7b82 */ /* 0x000f220000000800 */
[----:B-1----:R-:W-:-:S07]  /*0e90*/  ISETP.NE.AND P1, PT, R4, 0x1, PT ;  /* 0x000000010400780c */ /* 0x002fce0003f25270 */
[----:B------:R-:W3:Y:S01]  /*0ea0*/  LDC.64 R6, c[0x0][0xb10] ;  /* 0x0002c400ff067b82 */ /* 0x000ee20000000a00 */
[----:B--2---:R-:W-:-:S07]  /*0eb0*/  ISETP.NE.AND P2, PT, R10, 0x1, PT ;  /* 0x000000010a00780c */ /* 0x004fce0003f45270 */
[----:B------:R-:W1:Y:S08]  /*0ec0*/  LDC R8, c[0x0][0xb20] ;  /* 0x0002c800ff087b82 */ /* 0x000e700000000800 */
[----:B------:R-:W2:Y:S01]  /*0ed0*/  LDC.64 R2, c[0x0][0xb28] ;  /* 0x0002ca00ff027b82 */ /* 0x000ea20000000a00 */
[----:B----4-:R-:W-:-:S04]  /*0ee0*/  IMAD.HI.U32 R13, R12, R5, RZ ;  /* 0x000000050c0d7227 */ /* 0x010fc800078e00ff */
[----:B------:R-:W-:-:S04]  /*0ef0*/  IMAD.HI.U32 R5, R16, R5, RZ ;  /* 0x0000000510057227 */ /* 0x000fc800078e00ff */
[----:B---3--:R-:W-:-:S04]  /*0f00*/  IMAD.HI.U32 R14, R11, R6, RZ ;  /* 0x000000060b0e7227 */ /* 0x008fc800078e00ff */
[C---:B------:R-:W-:Y:S01]  /*0f10*/  IMAD.HI.U32 R18, R19.reuse, R6, RZ ;  /* 0x0000000613127227 */ /* 0x040fe200078e00ff */
[-C--:B------:R-:W-:Y:S02]  /*0f20*/  @P2 SHF.R.U32.HI R11, RZ, R7.reuse, R14 ;  /* 0x00000007ff0b2219 */ /* 0x080fe4000001160e */
[-C--:B-1----:R-:W-:Y:S02]  /*0f30*/  @P1 SHF.R.U32.HI R12, RZ, R8.reuse, R13 ;  /* 0x00000008ff0c1219 */ /* 0x082fe4000001160d */
[----:B------:R-:W-:Y:S02]  /*0f40*/  SHF.R.U32.HI R5, RZ, R8, R5 ;  /* 0x00000008ff057219 */ /* 0x000fe40000011605 */
[----:B------:R-:W-:Y:S02]  /*0f50*/  SHF.R.U32.HI R18, RZ, R7, R18 ;  /* 0x00000007ff127219 */ /* 0x000fe40000011612 */
[----:B------:R-:W-:Y:S01]  /*0f60*/  SEL R5, R16, R5, !P1 ;  /* 0x0000000510057207 */ /* 0x000fe20004800000 */
[----:B--2---:R-:W-:Y:S01]  /*0f70*/  IMAD.HI.U32 R14, R12, R2, RZ ;  /* 0x000000020c0e7227 */ /* 0x004fe200078e00ff */
[----:B------:R-:W-:-:S02]  /*0f80*/  SEL R7, R19, R18, !P2 ;  /* 0x0000001213077207 */ /* 0x000fc40005000000 */
[----:B------:R-:W-:Y:S01]  /*0f90*/  IADD3 R13, PT, PT, -R5, RZ, RZ ;  /* 0x000000ff050d7210 */ /* 0x000fe20007ffe1ff */
[----:B------:R-:W-:Y:S01]  /*0fa0*/  IMAD.HI.U32 R6, R11, R2, RZ ;  /* 0x000000020b067227 */ /* 0x000fe200078e00ff */
[----:B------:R-:W-:-:S03]  /*0fb0*/  @P0 SHF.R.U32.HI R12, RZ, R3, R14 ;  /* 0x00000003ff0c0219 */ /* 0x000fc6000001160e */
[----:B------:R-:W-:Y:S01]  /*0fc0*/  IMAD R13, R4, R13, R16 ;  /* 0x0000000d040d7224 */ /* 0x000fe200078e0210 */
[----:B------:R-:W-:Y:S01]  /*0fd0*/  @P0 SHF.R.U32.HI R11, RZ, R3, R6 ;  /* 0x00000003ff0b0219 */ /* 0x000fe20000011606 */
[----:B------:R-:W-:-:S04]  /*0fe0*/  IMAD R12, R12, R9, RZ ;  /* 0x000000090c0c7224 */ /* 0x000fc800078e02ff */
[----:B------:R-:W-:Y:S01]  /*0ff0*/  IMAD R6, R11, R9, RZ ;  /* 0x000000090b067224 */ /* 0x000fe200078e02ff */
[----:B------:R-:W-:-:S04]  /*1000*/  ISETP.GE.AND P1, PT, R5, R12, PT ;  /* 0x0000000c0500720c */ /* 0x000fc80003f26270 */
[----:B------:R-:W-:Y:S01]  /*1010*/  ISETP.GE.OR P1, PT, R7, R6, P1 ;  /* 0x000000060700720c */ /* 0x000fe20000f26670 */
[----:B------:R-:W-:-:S05]  /*1020*/  IMAD.HI.U32 R6, R5, R2, RZ ;  /* 0x0000000205067227 */ /* 0x000fca00078e00ff */
[----:B------:R-:W-:-:S04]  /*1030*/  SHF.R.U32.HI R6, RZ, R3, R6 ;  /* 0x00000003ff067219 */ /* 0x000fc80000011606 */
[----:B------:R-:W-:-:S03]  /*1040*/  SEL R6, R5, R6, !P0 ;  /* 0x0000000605067207 */ /* 0x000fc60004000000 */
[----:B------:R-:W-:Y:S01]  /*1050*/  @!P1 IMAD.HI.U32 R8, R7, R2, RZ ;  /* 0x0000000207089227 */ /* 0x000fe200078e00ff */
[----:B------:R-:W-:-:S04]  /*1060*/  IADD3 R2, PT, PT, -R6, RZ, RZ ;  /* 0x000000ff06027210 */ /* 0x000fc80007ffe1ff */
[----:B------:R-:W-:Y:S01]  /*1070*/  @!P1 SHF.R.U32.HI R8, RZ, R3, R8 ;  /* 0x00000003ff089219 */ /* 0x000fe20000011608 */
[----:B------:R-:W-:-:S03]  /*1080*/  IMAD R2, R9, R2, R5 ;  /* 0x0000000209027224 */ /* 0x000fc600078e0205 */
[----:B------:R-:W-:-:S05]  /*1090*/  @!P1 SEL R3, R7, R8, !P0 ;  /* 0x0000000807039207 */ /* 0x000fca0004000000 */
[--C-:B------:R-:W-:Y:S02]  /*10a0*/  @!P1 IMAD.IADD R6, R6, 0x1, -R3.reuse ;  /* 0x0000000106069824 */ /* 0x100fe400078e0a03 */
[----:B------:R-:W-:Y:S01]  /*10b0*/  @!P1 IMAD R3, R2, R11, R3 ;  /* 0x0000000b02039224 */ /* 0x000fe200078e0203 */
[----:B------:R-:W-:Y:S01]  /*10c0*/  IADD3 R2, PT, PT, -R7, RZ, RZ ;  /* 0x000000ff07027210 */ /* 0x000fe20007ffe1ff */
[----:B------:R-:W-:Y:S02]  /*10d0*/  @!P1 IMAD R5, R6, R9, R7 ;  /* 0x0000000906059224 */ /* 0x000fe400078e0207 */
[----:B------:R-:W-:Y:S02]  /*10e0*/  @!P1 IMAD.MOV.U32 R7, RZ, RZ, R3 ;  /* 0x000000ffff079224 */ /* 0x000fe400078e0003 */
[----:B------:R-:W-:Y:S02]  /*10f0*/  IMAD R2, R10, R2, R19 ;  /* 0x000000020a027224 */ /* 0x000fe400078e0213 */
[----:B------:R-:W-:-:S02]  /*1100*/  IMAD R16, R5, R4, R13 ;  /* 0x0000000405107224 */ /* 0x000fc400078e020d */
[----:B------:R-:W-:Y:S02]  /*1110*/  IMAD R19, R7, R10, R2 ;  /* 0x0000000a07137224 */ /* 0x000fe400078e0202 */
.L_x_14:
[----:B------:R-:W1:Y:S01]  /*1120*/  LDCU UR4, c[0x0][0xb30] ;  /* 0x00016600ff0477ac */ /* 0x000e620008000800 */
[----:B------:R-:W2:Y:S08]  /*1130*/  S2UR UR45, SR_CgaCtaId ;  /* 0x00000000002d79c3 */ /* 0x000eb00000008800 */
[----:B------:R-:W3:Y:S01]  /*1140*/  LDC R26, c[0x0][0xb24] ;  /* 0x0002c900ff1a7b82 */ /* 0x000ee20000000800 */
[----:B-1----:R-:W-:-:S09]  /*1150*/  UISETP.NE.AND UP1, UPT, UR4, 0x1, UPT ;  /* 0x000000010400788c */ /* 0x002fd2000bf25270 */
[----:B--2---:R-:W-:Y:S05]  /*1160*/  BRA.U UP1, `(.L_x_15) ;  /* 0x0000000101407547 */ /* 0x004fea000b800000 */
[----:B------:R-:W1:Y:S08]  /*1170*/  LDC.64 R4, c[0x0][0xb10] ;  /* 0x0002c400ff047b82 */ /* 0x000e700000000a00 */
[----:B------:R-:W2:Y:S08]  /*1180*/  LDC.64 R2, c[0x0][0xb18] ;  /* 0x0002c600ff027b82 */ /* 0x000eb00000000a00 */
[----:B------:R-:W4:Y:S08]  /*1190*/  LDC R6, c[0x0][0xb20] ;  /* 0x0002c800ff067b82 */ /* 0x000f300000000800 */
[----:B------:R-:W3:Y:S01]  /*11a0*/  LDC R8, c[0x0][0xb0c] ;  /* 0x0002c300ff087b82 */ /* 0x000ee20000000800 */
[----:B-1----:R-:W-:-:S05]  /*11b0*/  IMAD.HI.U32 R4, R19, R4, RZ ;  /* 0x0000000413047227 */ /* 0x002fca00078e00ff */
[----:B------:R-:W-:Y:S01]  /*11c0*/  SHF.R.U32.HI R4, RZ, R5, R4 ;  /* 0x00000005ff047219 */ /* 0x000fe20000011604 */
[----:B--2---:R-:W-:Y:S01]  /*11d0*/  IMAD.HI.U32 R3, R16, R3, RZ ;  /* 0x0000000310037227 */ /* 0x004fe200078e00ff */
[----:B------:R-:W-:-:S04]  /*11e0*/  ISETP.NE.AND P0, PT, R2, 0x1, PT ;  /* 0x000000010200780c */ /* 0x000fc80003f05270 */
[----:B----4-:R-:W-:-:S04]  /*11f0*/  SHF.R.U32.HI R3, RZ, R6, R3 ;  /* 0x00000006ff037219 */ /* 0x010fc80000011603 */
[----:B------:R-:W-:Y:S02]  /*1200*/  SEL R3, R16, R3, !P0 ;  /* 0x0000000310037207 */ /* 0x000fe40004000000 */
[----:B---3--:R-:W-:-:S04]  /*1210*/  ISETP.NE.AND P1, PT, R8, 0x1, PT ;  /* 0x000000010800780c */ /* 0x008fc80003f25270 */
[----:B------:R-:W-:-:S05]  /*1220*/  SEL R4, R19, R4, !P1 ;  /* 0x0000000413047207 */ /* 0x000fca0004800000 */
[----:B------:R-:W-:Y:S02]  /*1230*/  IMAD.IADD R5, R3, 0x1, -R4 ;  /* 0x0000000103057824 */ /* 0x000fe400078e0a04 */
[----:B------:R-:W-:Y:S02]  /*1240*/  IMAD.IADD R3, R4, 0x1, -R3 ;  /* 0x0000000104037824 */ /* 0x000fe400078e0a03 */
[----:B------:R-:W-:Y:S02]  /*1250*/  IMAD R19, R5, R8, R19 ;  /* 0x0000000805137224 */ /* 0x000fe400078e0213 */
[----:B------:R-:W-:-:S07]  /*1260*/  IMAD R16, R3, R2, R16 ;  /* 0x0000000203107224 */ /* 0x000fce00078e0210 */
.L_x_15:
[----:B------:R-:W-:Y:S01]  /*1270*/  BAR.SYNC.DEFER_BLOCKING 0x0 ;  /* 0x0000000000007b1d */ /* 0x000fe20000010000 */
[----:B------:R-:W-:Y:S01]  /*1280*/  UISETP.NE.AND UP1, UPT, UR8, 0x2, UPT ;  /* 0x000000020800788c */ /* 0x000fe2000bf25270 */
[----:B------:R-:W-:Y:S02]  /*1290*/  ISETP.NE.OR P5, PT, R0, 0x2, !P5 ;  /* 0x000000020000780c */ /* 0x000fe40006fa5670 */
[----:B------:R-:W-:-:S06]  /*12a0*/  LOP3.LUT R2, R88, 0x1f, RZ, 0xc0, !PT ;  /* 0x0000001f58027812 */ /* 0x000fcc00078ec0ff */
[----:B------:R-:W-:Y:S05]  /*12b0*/  BRA.U UP1, `(.L_x_16) ;  /* 0x0000001901847547 */ /* 0x000fea000b800000 */
[----:B------:R-:W1:Y:S01]  /*12c0*/  LDCU UR6, c[0x0][0x388] ;  /* 0x00007100ff0677ac */ /* 0x000e620008000800 */
[----:B------:R-:W2:Y:S01]  /*12d0*/  LDC R11, c[0x0][0x370] ;  /* 0x0000dc00ff0b7b82 */ /* 0x000ea20000000800 */
[----:B------:R-:W-:Y:S01]  /*12e0*/  PLOP3.LUT P0, PT, PT, PT, UP2, 0x80, 0x8 ;  /* 0x000000000008781c */ /* 0x000fe20003f0f028 */
[----:B------:R-:W-:Y:S01]  /*12f0*/  IMAD.MOV.U32 R12, RZ, RZ, RZ ;  /* 0x000000ffff0c7224 */ /* 0x000fe200078e00ff */
[----:B------:R-:W4:Y:S01]  /*1300*/  LDCU UR4, c[0x0][0x38c] ;  /* 0x00007180ff0477ac */ /* 0x000f220008000800 */
[----:B------:R-:W-:Y:S02]  /*1310*/  ISETP.EQ.OR P4, PT, R2, RZ, P5 ;  /* 0x000000ff0200720c */ /* 0x000fe40002f82670 */
[----:B------:R-:W-:Y:S01]  /*1320*/  PLOP3.LUT P0, PT, P0, PT, PT, 0x8, 0x80 ;  /* 0x000000000080781c */ /* 0x000fe2000070e170 */
[----:B------:R-:W3:Y:S01]  /*1330*/  LDCU UR41, c[0x0][0x390] ;  /* 0x00007200ff2977ac */ /* 0x000ee20008000800 */
[----:B------:R-:W2:Y:S01]  /*1340*/  LDC R0, c[0x0][0x374] ;  /* 0x0000dd00ff007b82 */ /* 0x000ea20000000800 */
[----:B------:R-:W2:Y:S01]  /*1350*/  LDCU.64 UR42, c[0x0][0x348] ;  /* 0x00006900ff2a77ac */ /* 0x000ea20008000a00 */
[----:B------:R-:W-:Y:S01]  /*1360*/  UMOV UR39, 0x1 ;  /* 0x0000000100277882 */ /* 0x000fe20000000000 */
[----:B------:R-:W-:Y:S01]  /*1370*/  UMOV UR38, URZ ;  /* 0x000000ff00267c82 */ /* 0x000fe20008000000 */
[----:B-1----:R-:W-:Y:S01]  /*1380*/  UIADD3 UR6, UPT, UPT, UR6, 0x1f, URZ ;  /* 0x0000001f06067890 */ /* 0x002fe2000fffe0ff */
[----:B------:R-:W-:Y:S01]  /*1390*/  UMOV UR28, URZ ;  /* 0x000000ff001c7c82 */ /* 0x000fe20008000000 */
[----:B------:R-:W-:-:S02]  /*13a0*/  UMOV UR31, URZ ;  /* 0x000000ff001f7c82 */ /* 0x000fc40008000000 */
[----:B------:R-:W-:-:S04]  /*13b0*/  USHF.R.S32.HI UR5, URZ, 0x1f, UR6 ;  /* 0x0000001fff057899 */ /* 0x000fc80008011406 */
[----:B------:R-:W-:-:S04]  /*13c0*/  ULEA.HI UR5, UR5, UR6, URZ, 0x5 ;  /* 0x0000000605057291 */ /* 0x000fc8000f8f28ff */
[----:B------:R-:W-:-:S04]  /*13d0*/  USHF.R.S32.HI UR5, URZ, 0x5, UR5 ;  /* 0x00000005ff057899 */ /* 0x000fc80008011405 */
[----:B----4-:R-:W-:-:S04]  /*13e0*/  UIMAD UR4, UR5, UR4, URZ ;  /* 0x00000004050472a4 */ /* 0x010fc8000f8e02ff */
[----:B---3--:R-:W-:-:S04]  /*13f0*/  UIMAD UR41, UR4, UR41, URZ ;  /* 0x00000029042972a4 */ /* 0x008fc8000f8e02ff */
[----:B------:R-:W-:Y:S02]  /*1400*/  UISETP.NE.AND UP1, UPT, UR41, URZ, UPT ;  /* 0x000000ff2900728c */ /* 0x000fe4000bf25270 */
[----:B------:R-:W-:-:S04]  /*1410*/  UISETP.LT.U32.AND UP0, UPT, UR41, 0x8, UPT ;  /* 0x000000082900788c */ /* 0x000fc8000bf01070 */
[----:B------:R-:W-:-:S04]  /*1420*/  USEL UR40, UR41, 0x8, UP0 ;  /* 0x0000000829287887 */ /* 0x000fc80008000000 */
[----:B------:R-:W-:Y:S02]  /*1430*/  UIADD3 UR23, UPT, UPT, UR40, -0x1, URZ ;  /* 0xffffffff28177890 */ /* 0x000fe4000fffe0ff */
[----:B------:R-:W-:Y:S02]  /*1440*/  @!UP1 UIADD3 UR23, UPT, UPT, UR40, URZ, URZ ;  /* 0x000000ff28179290 */ /* 0x000fe4000fffe0ff */
[----:B------:R-:W-:Y:S02]  /*1450*/  UIADD3 UR40, UPT, UPT, UR41, -UR40, URZ ;  /* 0x8000002829287290 */ /* 0x000fe4000fffe0ff */
[----:B--2---:R-:W-:-:S12]  /*1460*/  UIADD3 UR23, UPT, UPT, UR23, 0x1, URZ ;  /* 0x0000000117177890 */ /* 0x004fd8000fffe0ff */
.L_x_32:
[----:B------:R-:W1:Y:S01]  /*1470*/  S2UR UR22, SR_CgaCtaId ;  /* 0x00000000001679c3 */ /* 0x000e620000008800 */
[----:B------:R-:W-:Y:S01]  /*1480*/  UMOV UR4, 0x400 ;  /* 0x0000040000047882 */ /* 0x000fe20000000000 */
[----:B------:R-:W-:Y:S01]  /*1490*/  IMAD.U32 R2, RZ, RZ, UR39 ;  /* 0x00000027ff027e24 */ /* 0x000fe2000f8e00ff */
[----:B------:R-:W-:Y:S01]  /*14a0*/  UISETP.NE.AND UP0, UPT, UR41, URZ, UPT ;  /* 0x000000ff2900728c */ /* 0x000fe2000bf05270 */
[----:B------:R-:W-:Y:S01]  /*14b0*/  R2UR UR34, R16 ;  /* 0x00000000102272ca */ /* 0x000fe200000e0000 */
[----:B------:R-:W-:Y:S01]  /*14c0*/  IMAD.SHL.U32 R19, R19, 0x80, RZ ;  /* 0x0000008013137824 */ /* 0x000fe200078e00ff */
[----:B------:R-:W-:Y:S01]  /*14d0*/  UMOV UR30, URZ ;  /* 0x000000ff001e7c82 */ /* 0x000fe20008000000 */
[----:B------:R-:W-:Y:S01]  /*14e0*/  SHF.L.U32 R2, R2, 0x1f, RZ ;  /* 0x0000001f02027819 */ /* 0x000fe200000006ff */
[----:B------:R-:W-:Y:S01]  /*14f0*/  UMOV UR37, URZ ;  /* 0x000000ff00257c82 */ /* 0x000fe20008000000 */
[----:B------:R-:W-:-:S08]  /*1500*/  UMOV UR36, URZ ;  /* 0x000000ff00247c82 */ /* 0x000fd00008000000 */
[----:B------:R-:W-:Y:S02]  /*1510*/  USHF.L.U32 UR34, UR34, 0x6, URZ ;  /* 0x0000000622227899 */ /* 0x000fe400080006ff */
[----:B-1----:R-:W-:-:S04]  /*1520*/  ULEA UR22, UR22, UR4, 0x18 ;  /* 0x0000000416167291 */ /* 0x002fc8000f8ec0ff */
[----:B------:R-:W-:-:S09]  /*1530*/  ULEA UR4, UR38, UR22, 0x3 ;  /* 0x0000001626047291 */ /* 0x000fd2000f8e18ff */
[----:B--2---:R1:W2:Y:S01]  /*1540*/  SYNCS.PHASECHK.TRANS64.TRYWAIT P2, [UR4+0x40], R2 ;  /* 0x00004002ff0075a7 */ /* 0x0042a20008041104 */
[----:B---3--:R-:W-:Y:S05]  /*1550*/  BRA.U !UP0, `(.L_x_17) ;  /* 0x0000000508887547 */ /* 0x008fea000b800000 */
[----:B------:R-:W3:Y:S01]  /*1560*/  LDC.64 R8, c[0x0][0x480] ;  /* 0x00012000ff087b82 */ /* 0x000ee20000000a00 */
[----:B------:R-:W4:Y:S01]  /*1570*/  LDCU UR24, c[0x0][0x390] ;  /* 0x00007200ff1877ac */ /* 0x000f220008000800 */
[----:B------:R-:W2:Y:S06]  /*1580*/  LDCU UR25, c[0x0][0x38c] ;  /* 0x00007180ff1977ac */ /* 0x000eac0008000800 */
[----:B------:R-:W4:Y:S01]  /*1590*/  LDC.64 R6, c[0x0][0x488] ;  /* 0x00012200ff067b82 */ /* 0x000f220000000a00 */
[----:B------:R-:W2:Y:S01]  /*15a0*/  LDCU.64 UR14, c[0x0][0x4b8] ;  /* 0x00009700ff0e77ac */ /* 0x000ea20008000a00 */
[----:B------:R-:W-:-:S02]  /*15b0*/  UIADD3 UR31, UPT, UPT, UR23, UR28, URZ ;  /* 0x0000001c171f7290 */ /* 0x000fc4000fffe0ff */
[----:B------:R-:W-:-:S04]  /*15c0*/  UIADD3 UR10, UPT, UPT, UR34, 0x20, URZ ;  /* 0x00000020220a7890 */ /* 0x000fc8000fffe0ff */
[----:B-1----:R-:W1:Y:S01]  /*15d0*/  LDC.64 R2, c[0x0][0x490] ;  /* 0x00012400ff027b82 */ /* 0x002e620000000a00 */
[----:B------:R-:W-:Y:S01]  /*15e0*/  UMOV UR30, URZ ;  /* 0x000000ff001e7c82 */ /* 0x000fe20008000000 */
[----:B------:R-:W-:Y:S01]  /*15f0*/  UMOV UR26, UR38 ;  /* 0x00000026001a7c82 */ /* 0x000fe20008000000 */
[----:B------:R-:W-:Y:S01]  /*1600*/  UMOV UR36, URZ ;  /* 0x000000ff00247c82 */ /* 0x000fe20008000000 */
[----:B------:R-:W-:Y:S01]  /*1610*/  UMOV UR37, URZ ;  /* 0x000000ff00257c82 */ /* 0x000fe20008000000 */
[----:B---3--:R-:W-:Y:S01]  /*1620*/  IMAD.HI.U32 R9, R19, R9, RZ ;  /* 0x0000000913097227 */ /* 0x008fe200078e00ff */
[----:B------:R-:W-:Y:S02]  /*1630*/  ISETP.NE.AND P1, PT, R8, 0x1, PT ;  /* 0x000000010800780c */ /* 0x000fe40003f25270 */
[----:B------:R-:W3:Y:S02]  /*1640*/  LDC.64 R4, c[0x0][0x4b0] ;  /* 0x00012c00ff047b82 */ /* 0x000ee40000000a00 */
[----:B----4-:R-:W-:-:S04]  /*1650*/  SHF.R.U32.HI R6, RZ, R6, R9 ;  /* 0x00000006ff067219 */ /* 0x010fc80000011609 */
[----:B------:R-:W-:Y:S02]  /*1660*/  SEL R6, R19, R6, !P1 ;  /* 0x0000000613067207 */ /* 0x000fe40004800000 */
[----:B------:R-:W-:Y:S02]  /*1670*/  ISETP.NE.AND P1, PT, R7, 0x1, PT ;  /* 0x000000010700780c */ /* 0x000fe40003f25270 */
[C---:B------:R-:W-:Y:S01]  /*1680*/  R2UR UR4, R6.reuse ;  /* 0x00000000060472ca */ /* 0x040fe200000e0000 */
[----:B-1----:R-:W-:-:S04]  /*1690*/  IMAD.HI.U32 R2, R6, R2, RZ ;  /* 0x0000000206027227 */ /* 0x002fc800078e00ff */
[----:B------:R-:W-:Y:S01]  /*16a0*/  IMAD.MOV R14, RZ, RZ, -R6 ;  /* 0x000000ffff0e7224 */ /* 0x000fe200078e0a06 */
[----:B------:R-:W-:-:S03]  /*16b0*/  SHF.R.U32.HI R2, RZ, R3, R2 ;  /* 0x00000003ff027219 */ /* 0x000fc60000011602 */
[----:B------:R-:W-:Y:S01]  /*16c0*/  IMAD R14, R8, R14, R19 ;  /* 0x0000000e080e7224 */ /* 0x000fe200078e0213 */
[----:B------:R-:W-:Y:S01]  /*16d0*/  R2UR UR21, R2 ;  /* 0x00000000021572ca */ /* 0x000fe200000e0000 */
[----:B------:R-:W-:Y:S01]  /*16e0*/  VOTEU.ANY UP0, P1 ;  /* 0x0000000000ff7886 */ /* 0x000fe20000800100 */
[----:B------:R-:W1:Y:S01]  /*16f0*/  LDC.64 R2, c[0x0][0x4d0] ;  /* 0x00013400ff027b82 */ /* 0x000e620000000a00 */
[----:B---3--:R-:W-:Y:S02]  /*1700*/  R2UR UR8, R4 ;  /* 0x00000000040872ca */ /* 0x008fe400000e0000 */
[----:B------:R-:W-:Y:S02]  /*1710*/  R2UR UR9, R14 ;  /* 0x000000000e0972ca */ /* 0x000fe400000e0000 */
[----:B------:R-:W-:-:S06]  /*1720*/  R2UR UR6, R5 ;  /* 0x00000000050672ca */ /* 0x000fcc00000e0000 */
[----:B------:R-:W-:Y:S01]  /*1730*/  USEL UR21, UR4, UR21, !UP0 ;  /* 0x0000001504157287 */ /* 0x000fe2000c000000 */
[----:B------:R-:W3:Y:S05]  /*1740*/  LDCU.64 UR4, c[0x0][0x4d8] ;  /* 0x00009b00ff0477ac */ /* 0x000eea0008000a00 */
[----:B------:R-:W-:-:S04]  /*1750*/  IMAD R9, RZ, RZ, -UR21 ;  /* 0x80000015ff097e24 */ /* 0x000fc8000f8e02ff */
[----:B------:R-:W-:Y:S01]  /*1760*/  IMAD R9, R7, R9, R6 ;  /* 0x0000000907097224 */ /* 0x000fe200078e0206 */
[----:B-1----:R-:W-:-:S04]  /*1770*/  R2UR UR19, R2 ;  /* 0x00000000021372ca */ /* 0x002fc800000e0000 */
[----:B------:R-:W-:Y:S02]  /*1780*/  R2UR UR7, R9 ;  /* 0x00000000090772ca */ /* 0x000fe400000e0000 */
[----:B------:R-:W-:-:S07]  /*1790*/  R2UR UR20, R3 ;  /* 0x00000000031472ca */ /* 0x000fce00000e0000 */
[----:B------:R-:W-:-:S06]  /*17a0*/  UIMAD UR19, UR9, UR8, UR19 ;  /* 0x00000008091372a4 */ /* 0x000fcc000f8e0213 */
[----:B--23--:R-:W-:-:S12]  /*17b0*/  UIMAD UR20, UR7, UR6, UR20 ;  /* 0x00000006071472a4 */ /* 0x00cfd8000f8e0214 */
.L_x_22:
[----:B------:R-:W-:Y:S01]  /*17c0*/  @!P5 MOV R3, 0x6000 ;  /* 0x000060000003d802 */ /* 0x000fe20000000f00 */
[----:B------:R-:W-:Y:S01]  /*17d0*/  ULEA UR17, UR26, UR22, 0x3 ;  /* 0x000000161a117291 */ /* 0x000fe2000f8e18ff */
[----:B----4-:R-:W-:Y:S11]  /*17e0*/  @P2 BRA `(.L_x_18) ;  /* 0x0000000000102947 */ /* 0x010ff60003800000 */
[----:B------:R-:W-:Y:S04]  /*17f0*/  MOV R2, UR39 ;  /* 0x0000002700027c02 */ /* 0x000fe80008000f00 */
[----:B------:R-:W-:Y:S04]  /*1800*/  SHF.L.U32 R5, R2, 0x1f, RZ ;  /* 0x0000001f02057819 */ /* 0x000fe800000006ff */
[----:B------:R-:W1:Y:S02]  /*1810*/  SYNCS.PHASECHK.TRANS64.TRYWAIT P1, [UR17+0x40], R5 ;  /* 0x00004005ff0075a7 */ /* 0x000e640008021111 */
[----:B-1----:R-:W-:Y:S05]  /*1820*/  @!P1 BRA `(.L_x_19) ;  /* 0x0000006c00cc9947 */ /* 0x002fea0003800000 */
.L_x_18:
[----:B------:R2:W-:Y:S01]  /*1830*/  @!P5 SYNCS.ARRIVE.TRANS64 RZ, [UR17], R3 ;  /* 0x00000003ffffd9a7 */ /* 0x0005e20008000011 */
[----:B------:R-:W-:Y:S04]  /*1840*/  BSSY.RECONVERGENT B0, `(.L_x_20) ;  /* 0x0000003000007945 */ /* 0x000fe80003800200 */
[----:B------:R-:W-:Y:S05]  /*1850*/  @P4 BRA `(.L_x_21) ;  /* 0x0000000000044947 */ /* 0x000fea0003800000 */
[----:B------:R-:W-:Y:S05]  /*1860*/  BPT.TRAP 0x1 ;  /* 0x000000040000795c */ /* 0x000fea0000300000 */
.L_x_21:
[----:B------:R-:W-:Y:S05]  /*1870*/  BSYNC.RECONVERGENT B0 ;  /* 0x0000000000007941 */ /* 0x000fea0003800200 */
.L_x_20:
[----:B------:R-:W-:Y:S02]  /*1880*/  UIADD3 UR38, UPT, UPT, UR26, 0x1, URZ ;  /* 0x000000011a267890 */ /* 0x000fe4000fffe0ff */
[----:B------:R-:W-:Y:S02]  /*1890*/  UIMAD UR7, UR36, UR14, UR4 ;  /* 0x0000000e240772a4 */ /* 0x000fe4000f8e0204 */
[----:B------:R-:W-:Y:S02]  /*18a0*/  UISETP.NE.AND UP0, UPT, UR38, 0x8, UPT ;  /* 0x000000082600788c */ /* 0x000fe4000bf05270 */
[----:B------:R-:W-:Y:S02]  /*18b0*/  UIMAD UR6, UR37, UR15, UR5 ;  /* 0x0000000f250672a4 */ /* 0x000fe4000f8e0205 */
[----:B------:R-:W-:Y:S02]  /*18c0*/  USEL UR8, URZ, 0x1, UP0 ;  /* 0x00000001ff087887 */ /* 0x000fe40008000000 */
[----:B------:R-:W-:Y:S02]  /*18d0*/  USEL UR38, UR38, URZ, UP0 ;  /* 0x000000ff26267287 */ /* 0x000fe40008000000 */
[----:B------:R-:W-:Y:S02]  /*18e0*/  ULOP3.LUT UR39, UR39, UR8, URZ, 0x3c, !UPT ;  /* 0x0000000827277292 */ /* 0x000fe4000f8e3cff */
[----:B------:R-:W-:Y:S02]  /*18f0*/  ULEA UR8, UR38, UR22, 0x3 ;  /* 0x0000001626087291 */ /* 0x000fe4000f8e18ff */
[----:B------:R-:W-:Y:S02]  /*1900*/  UIADD3 UR48, UP1, UPT, UR42, 0x80, URZ ;  /* 0x000000802a307890 */ /* 0x000fe4000ff3e0ff */
[----:B------:R-:W-:Y:S01]  /*1910*/  ULEA UR16, UR26, UR22, 0xe ;  /* 0x000000161a107291 */ /* 0x000fe2000f8e70ff */
[----:B-1----:R-:W-:Y:S01]  /*1920*/  MOV R2, UR39 ;  /* 0x0000002700027c02 */ /* 0x002fe20008000f00 */
[----:B------:R-:W-:Y:S02]  /*1930*/  UPRMT UR29, UR7, 0x40, UR6 ;  /* 0x00000040071d7896 */ /* 0x000fe40008000006 */
[----:B------:R-:W-:Y:S01]  /*1940*/  USHF.L.U32 UR18, UR30, 0x5, URZ ;  /* 0x000000051e127899 */ /* 0x000fe200080006ff */
[----:B--2---:R-:W-:Y:S01]  /*1950*/  SHF.L.U32 R3, R2, 0x1f, RZ ;  /* 0x0000001f02037819 */ /* 0x004fe200000006ff */
[----:B------:R-:W-:Y:S02]  /*1960*/  UIADD3.X UR49, UPT, UPT, URZ, UR43, URZ, UP1, !UPT ;  /* 0x0000002bff317290 */ /* 0x000fe40008ffe4ff */
[----:B------:R-:W-:Y:S01]  /*1970*/  UIADD3 UR16, UPT, UPT, UR16, 0x8400, URZ ;  /* 0x0000840010107890 */ /* 0x000fe2000fffe0ff */
[----:B------:R3:W4:Y:S01]  /*1980*/  SYNCS.PHASECHK.TRANS64.TRYWAIT P2, [UR8+0x40], R3 ;  /* 0x00004003ff0075a7 */ /* 0x0007220008041108 */
[----:B------:R-:W-:Y:S02]  /*1990*/  UPRMT UR50, UR29, 0x5410, URZ ;  /* 0x000054101d327896 */ /* 0x000fe400080000ff */
[----:B------:R-:W-:Y:S02]  /*19a0*/  UIADD3 UR46, UP0, UPT, UR42, 0x180, URZ ;  /* 0x000001802a2e7890 */ /* 0x000fe4000ff1e0ff */
[----:B------:R-:W-:Y:S02]  /*19b0*/  ULEA UR8, UR26, UR22, 0xd ;  /* 0x000000161a087291 */ /* 0x000fe4000f8e68ff */
[----:B------:R-:W-:Y:S02]  /*19c0*/  UIADD3.X UR47, UPT, UPT, URZ, UR43, URZ, UP0, !UPT ;  /* 0x0000002bff2f7290 */ /* 0x000fe400087fe4ff */
[----:B------:R-:W-:Y:S01]  /*19d0*/  UIADD3 UR32, UPT, UPT, UR8, 0x28400, URZ ;  /* 0x0002840008207890 */ /* 0x000fe2000fffe0ff */
[----:B------:R-:W-:Y:S01]  /*19e0*/  UTMALDG.4D.IM2COL [UR16], [UR48], UR50 ;  /* 0x00000010300073b4 */ /* 0x000fe20008058032 */
[----:B------:R-:W-:Y:S02]  /*19f0*/  UIADD3 UR27, UPT, UPT, UR36, 0x1, URZ ;  /* 0x00000001241b7890 */ /* 0x000fe4000fffe0ff */
[----:B------:R-:W-:Y:S02]  /*1a00*/  UIADD3 UR8, UPT, UPT, UR8, 0x29400, URZ ;  /* 0x0002940008087890 */ /* 0x000fe4000fffe0ff */
[----:B------:R-:W-:Y:S02]  /*1a10*/  UISETP.NE.AND UP2, UPT, UR27, UR25, UPT ;  /* 0x000000191b00728c */ /* 0x000fe4000bf45270 */
[----:B------:R-:W-:Y:S02]  /*1a20*/  UIADD3 UR26, UPT, UPT, UR37, 0x1, URZ ;  /* 0x00000001251a7890 */ /* 0x000fe4000fffe0ff */
[----:B------:R-:W-:Y:S02]  /*1a30*/  UIADD3 UR28, UPT, UPT, UR28, 0x1, URZ ;  /* 0x000000011c1c7890 */ /* 0x000fe4000fffe0ff */
[----:B------:R-:W-:Y:S01]  /*1a40*/  UIADD3 UR29, UPT, UPT, UR30, 0x1, URZ ;  /* 0x000000011e1d7890 */ /* 0x000fe2000fffe0ff */
[----:B------:R-:W-:Y:S01]  /*1a50*/  UMOV UR44, 0x0 ;  /* 0x00000000002c7882 */ /* 0x000fe20000000000 */
[----:B------:R-:W-:Y:S01]  /*1a60*/  UMOV UR45, 0x10000000 ;  /* 0x10000000002d7882 */ /* 0x000fe20000000000 */
[----:B------:R-:W-:Y:S02]  /*1a70*/  UMOV UR33, UR17 ;  /* 0x0000001100217c82 */ /* 0x000fe40008000000 */
[----:B------:R-:W-:Y:S01]  /*1a80*/  @UP2 UIADD3 UR26, UPT, UPT, UR37, URZ, URZ ;  /* 0x000000ff251a2290 */ /* 0x000fe2000fffe0ff */
[----:B------:R-:W-:Y:S01]  /*1a90*/  UMOV UR35, UR18 ;  /* 0x0000001200237c82 */ /* 0x000fe20008000000 */
[----:B------:R-:W-:Y:S01]  /*1aa0*/  UMOV UR12, UR36 ;  /* 0x00000024000c7c82 */ /* 0x000fe20008000000 */
[----:B------:R1:W-:Y:S01]  /*1ab0*/  UTMALDG.4D [UR32], [UR46], desc[UR44] ;  /* 0x00002c202e0075b4 */ /* 0x0003e20008019000 */
[----:B------:R-:W-:Y:S01]  /*1ac0*/  UISETP.NE.AND UP0, UPT, UR26, UR24, UPT ;  /* 0x000000181a00728c */ /* 0x000fe2000bf05270 */
[----:B------:R-:W-:Y:S01]  /*1ad0*/  UMOV UR13, UR37 ;  /* 0x00000025000d7c82 */ /* 0x000fe20008000000 */
[----:B------:R-:W-:Y:S01]  /*1ae0*/  UMOV UR9, UR17 ;  /* 0x0000001100097c82 */ /* 0x000fe20008000000 */
[----:B------:R-:W-:Y:S02]  /*1af0*/  UMOV UR11, UR18 ;  /* 0x00000012000b7c82 */ /* 0x000fe40008000000 */
[----:B------:R3:W-:Y:S06]  /*1b00*/  UTMALDG.4D [UR8], [UR46], desc[UR44] ;  /* 0x00002c082e0075b4 */ /* 0x0007ec0008019000 */
[----:B------:R-:W-:Y:S07]  /*1b10*/  @UP0 UIADD3 UR29, UPT, UPT, UR30, URZ, URZ ;  /* 0x000000ff1e1d0290 */ /* 0x000fee000fffe0ff */
[----:B------:R-:W-:Y:S01]  /*1b20*/  UMOV UR30, UR29 ;  /* 0x0000001d001e7c82 */ /* 0x000fe20008000000 */
[----:B-1----:R-:W-:Y:S02]  /*1b30*/  USEL UR37, UR26, URZ, UP0 ;  /* 0x000000ff1a257287 */ /* 0x002fe40008000000 */
[----:B------:R-:W-:Y:S02]  /*1b40*/  UISETP.NE.AND UP0, UPT, UR28, UR31, UPT ;  /* 0x0000001f1c00728c */ /* 0x000fe4000bf05270 */
[----:B------:R-:W-:Y:S01]  /*1b50*/  USEL UR36, UR27, URZ, UP2 ;  /* 0x000000ff1b247287 */ /* 0x000fe20009000000 */
[----:B------:R-:W-:Y:S06]  /*1b60*/  UMOV UR26, UR38 ;  /* 0x00000026001a7c82 */ /* 0x000fec0008000000 */
[----:B---3--:R-:W-:Y:S05]  /*1b70*/  BRA.U UP0, `(.L_x_22) ;  /* 0xfffffffd00107547 */ /* 0x008fea000b83ffff */
.L_x_17:
[----:B------:R-:W-:Y:S01]  /*1b80*/  ULEA UR4, UR38, UR22, 0x3 ;  /* 0x0000001626047291 */ /* 0x000fe2000f8e18ff */
[----:B-1----:R-:W-:Y:S01]  /*1b90*/  MOV R2, UR39 ;  /* 0x0000002700027c02 */ /* 0x002fe20008000f00 */
[----:B------:R-:W-:Y:S01]  /*1ba0*/  @!P0 SYNCS.ARRIVE.TRANS64.A1T0 RZ, [UR22+0xc8], RZ ;  /* 0x0000c8ffffff89a7 */ /* 0x000fe20008100016 */
[----:B------:R-:W-:Y:S02]  /*1bb0*/  UISETP.GE.AND UP0, UPT, UR40, 0x1, UPT ;  /* 0x000000012800788c */ /* 0x000fe4000bf06270 */
[----:B------:R-:W-:-:S04]  /*1bc0*/  SHF.L.U32 R2, R2, 0x1f, RZ ;  /* 0x0000001f02027819 */ /* 0x000fc800000006ff */
[----:B------:R1:W3:Y:S03]  /*1bd0*/  SYNCS.PHASECHK.TRANS64.TRYWAIT P1, [UR4+0x40], R2 ;  /* 0x00004002ff0075a7 */ /* 0x0002e60008021104 */
[----:B------:R-:W-:Y:S05]  /*1be0*/  BRA.U !UP0, `(.L_x_23) ;  /* 0x0000000508907547 */ /* 0x000fea000b800000 */
[----:B------:R-:W4:Y:S01]  /*1bf0*/  LDC.64 R8, c[0x0][0x480] ;  /* 0x00012000ff087b82 */ /* 0x000f220000000a00 */
[----:B------:R-:W2:Y:S01]  /*1c00*/  LDCU UR33, c[0x0][0x390] ;  /* 0x00007200ff2177ac */ /* 0x000ea20008000800 */
[----:B------:R-:W2:Y:S06]  /*1c10*/  LDCU UR35, c[0x0][0x38c] ;  /* 0x00007180ff2377ac */ /* 0x000eac0008000800 */
[----:B------:R-:W4:Y:S01]  /*1c20*/  LDC.64 R6, c[0x0][0x488] ;  /* 0x00012200ff067b82 */ /* 0x000f220000000a00 */
[----:B------:R-:W2:Y:S01]  /*1c30*/  LDCU.64 UR14, c[0x0][0x4b8] ;  /* 0x00009700ff0e77ac */ /* 0x000ea20008000a00 */
[----:B------:R-:W-:-:S02]  /*1c40*/  UIADD3 UR31, UPT, UPT, UR40, UR31, URZ ;  /* 0x0000001f281f7290 */ /* 0x000fc4000fffe0ff */
[----:B------:R-:W-:-:S04]  /*1c50*/  UIADD3 UR10, UPT, UPT, UR34, 0x20, URZ ;  /* 0x00000020220a7890 */ /* 0x000fc8000fffe0ff */
[----:B-1----:R-:W1:Y:S01]  /*1c60*/  LDC.64 R2, c[0x0][0x490] ;  /* 0x00012400ff027b82 */ /* 0x002e620000000a00 */
[----:B------:R-:W-:Y:S01]  /*1c70*/  UMOV UR46, UR40 ;  /* 0x00000028002e7c82 */ /* 0x000fe20008000000 */
[----:B------:R-:W-:Y:S01]  /*1c80*/  UMOV UR26, UR38 ;  /* 0x00000026001a7c82 */ /* 0x000fe20008000000 */
[----:B----4-:R-:W-:Y:S01]  /*1c90*/  IMAD.HI.U32 R9, R19, R9, RZ ;  /* 0x0000000913097227 */ /* 0x010fe200078e00ff */
[----:B------:R-:W-:-:S04]  /*1ca0*/  ISETP.NE.AND P0, PT, R8, 0x1, PT ;  /* 0x000000010800780c */ /* 0x000fc80003f05270 */
[----:B------:R-:W4:Y:S01]  /*1cb0*/  LDC.64 R4, c[0x0][0x4b0] ;  /* 0x00012c00ff047b82 */ /* 0x000f220000000a00 */
[----:B------:R-:W-:-:S04]  /*1cc0*/  SHF.R.U32.HI R6, RZ, R6, R9 ;  /* 0x00000006ff067219 */ /* 0x000fc80000011609 */
        /* <DEDUP_REMOVED lines=10> */
[----:B----4-:R-:W-:Y:S02]  /*1d70*/  R2UR UR8, R4 ;  /* 0x00000000040872ca */ /* 0x010fe400000e0000 */
[----:B------:R-:W-:Y:S02]  /*1d80*/  R2UR UR9, R9 ;  /* 0x00000000090972ca */ /* 0x000fe400000e0000 */
[----:B------:R-:W-:-:S06]  /*1d90*/  R2UR UR6, R5 ;  /* 0x00000000050672ca */ /* 0x000fcc00000e0000 */
[----:B------:R-:W-:Y:S01]  /*1da0*/  USEL UR29, UR4, UR29, !UP0 ;  /* 0x0000001d041d7287 */ /* 0x000fe2000c000000 */
[----:B------:R-:W4:Y:S05]  /*1db0*/  LDCU.64 UR4, c[0x0][0x4d8] ;  /* 0x00009b00ff0477ac */ /* 0x000f2a0008000a00 */
[----:B------:R-:W-:-:S04]  /*1dc0*/  IMAD R14, RZ, RZ, -UR29 ;  /* 0x8000001dff0e7e24 */ /* 0x000fc8000f8e02ff */
[----:B------:R-:W-:Y:S01]  /*1dd0*/  IMAD R14, R7, R14, R6 ;  /* 0x0000000e070e7224 */ /* 0x000fe200078e0206 */
[----:B-1----:R-:W-:-:S04]  /*1de0*/  R2UR UR27, R2 ;  /* 0x00000000021b72ca */ /* 0x002fc800000e0000 */
[----:B------:R-:W-:Y:S02]  /*1df0*/  R2UR UR7, R14 ;  /* 0x000000000e0772ca */ /* 0x000fe400000e0000 */
[----:B------:R-:W-:-:S07]  /*1e00*/  R2UR UR28, R3 ;  /* 0x00000000031c72ca */ /* 0x000fce00000e0000 */
[----:B------:R-:W-:-:S06]  /*1e10*/  UIMAD UR27, UR9, UR8, UR27 ;  /* 0x00000008091b72a4 */ /* 0x000fcc000f8e021b */
[----:B--2-4-:R-:W-:-:S12]  /*1e20*/  UIMAD UR28, UR7, UR6, UR28 ;  /* 0x00000006071c72a4 */ /* 0x014fd8000f8e021c */
.L_x_28:
[----:B------:R-:W-:Y:S01]  /*1e30*/  @!P5 MOV R3, 0x6000 ;  /* 0x000060000003d802 */ /* 0x000fe20000000f00 */
[----:B------:R-:W-:Y:S01]  /*1e40*/  ULEA UR25, UR26, UR22, 0x3 ;  /* 0x000000161a197291 */ /* 0x000fe2000f8e18ff */
[----:B--23--:R-:W-:Y:S11]  /*1e50*/  @P1 BRA `(.L_x_24) ;  /* 0x0000000000101947 */ /* 0x00cff60003800000 */
[----:B------:R-:W-:Y:S04]  /*1e60*/  MOV R2, UR39 ;  /* 0x0000002700027c02 */ /* 0x000fe80008000f00 */
[----:B------:R-:W-:Y:S04]  /*1e70*/  SHF.L.U32 R5, R2, 0x1f, RZ ;  /* 0x0000001f02057819 */ /* 0x000fe800000006ff */
[----:B------:R-:W1:Y:S02]  /*1e80*/  SYNCS.PHASECHK.TRANS64.TRYWAIT P0, [UR25+0x40], R5 ;  /* 0x00004005ff0075a7 */ /* 0x000e640008001119 */
[----:B-1----:R-:W-:Y:S05]  /*1e90*/  @!P0 BRA `(.L_x_25) ;  /* 0x0000006800488947 */ /* 0x002fea0003800000 */
.L_x_24:
[----:B------:R2:W-:Y:S01]  /*1ea0*/  @!P5 SYNCS.ARRIVE.TRANS64 RZ, [UR25], R3 ;  /* 0x00000003ffffd9a7 */ /* 0x0005e20008000019 */
[----:B------:R-:W-:Y:S04]  /*1eb0*/  BSSY.RECONVERGENT B0, `(.L_x_26) ;  /* 0x0000003000007945 */ /* 0x000fe80003800200 */
[----:B------:R-:W-:Y:S05]  /*1ec0*/  @P4 BRA `(.L_x_27) ;  /* 0x0000000000044947 */ /* 0x000fea0003800000 */
[----:B------:R-:W-:Y:S05]  /*1ed0*/  BPT.TRAP 0x1 ;  /* 0x000000040000795c */ /* 0x000fea0000300000 */
.L_x_27:
[----:B------:R-:W-:Y:S05]  /*1ee0*/  BSYNC.RECONVERGENT B0 ;  /* 0x0000000000007941 */ /* 0x000fea0003800200 */
.L_x_26:
        /* <DEDUP_REMOVED lines=12> */
[----:B------:R-:W-:Y:S01]  /*1fb0*/  UIADD3.X UR53, UPT, UPT, URZ, UR43, URZ, UP1, !UPT ;  /* 0x0000002bff357290 */ /* 0x000fe20008ffe4ff */
[----:B--2---:R-:W-:Y:S01]  /*1fc0*/  SHF.L.U32 R3, R2, 0x1f, RZ ;  /* 0x0000001f02037819 */ /* 0x004fe200000006ff */
[----:B------:R-:W-:Y:S02]  /*1fd0*/  UIADD3 UR24, UPT, UPT, UR24, 0x8400, URZ ;  /* 0x0000840018187890 */ /* 0x000fe4000fffe0ff */
[----:B------:R-:W-:Y:S01]  /*1fe0*/  UPRMT UR54, UR47, 0x5410, URZ ;  /* 0x000054102f367896 */ /* 0x000fe200080000ff */
[----:B------:R1:W2:Y:S01]  /*1ff0*/  SYNCS.PHASECHK.TRANS64.TRYWAIT P1, [UR8+0x40], R3 ;  /* 0x00004003ff0075a7 */ /* 0x0002a20008021108 */
[----:B------:R-:W-:Y:S02]  /*2000*/  ULEA UR8, UR26, UR22, 0xd ;  /* 0x000000161a087291 */ /* 0x000fe4000f8e68ff */
[----:B------:R-:W-:Y:S02]  /*2010*/  USHF.L.U32 UR26, UR30, 0x5, URZ ;  /* 0x000000051e1a7899 */ /* 0x000fe400080006ff */
[----:B------:R-:W-:Y:S02]  /*2020*/  UIADD3 UR45, UPT, UPT, UR36, 0x1, URZ ;  /* 0x00000001242d7890 */ /* 0x000fe4000fffe0ff */
[----:B------:R-:W-:Y:S02]  /*2030*/  UIADD3 UR50, UP0, UPT, UR42, 0x180, URZ ;  /* 0x000001802a327890 */ /* 0x000fe4000ff1e0ff */
[----:B------:R-:W-:Y:S02]  /*2040*/  UISETP.NE.AND UP1, UPT, UR45, UR35, UPT ;  /* 0x000000232d00728c */ /* 0x000fe4000bf25270 */
[----:B------:R-:W-:Y:S01]  /*2050*/  UIADD3.X UR51, UPT, UPT, URZ, UR43, URZ, UP0, !UPT ;  /* 0x0000002bff337290 */ /* 0x000fe200087fe4ff */
[----:B------:R3:W-:Y:S01]  /*2060*/  UTMALDG.4D.IM2COL [UR24], [UR52], UR54 ;  /* 0x00000018340073b4 */ /* 0x0007e20008058036 */
[----:B------:R-:W-:Y:S02]  /*2070*/  UIADD3 UR16, UPT, UPT, UR8, 0x28400, URZ ;  /* 0x0002840008107890 */ /* 0x000fe4000fffe0ff */
[----:B------:R-:W-:Y:S02]  /*2080*/  UIADD3 UR8, UPT, UPT, UR8, 0x29400, URZ ;  /* 0x0002940008087890 */ /* 0x000fe4000fffe0ff */
[----:B------:R-:W-:Y:S02]  /*2090*/  UIADD3 UR44, UPT, UPT, UR37, 0x1, URZ ;  /* 0x00000001252c7890 */ /* 0x000fe4000fffe0ff */
[----:B------:R-:W-:Y:S02]  /*20a0*/  UIADD3 UR47, UPT, UPT, UR30, 0x1, URZ ;  /* 0x000000011e2f7890 */ /* 0x000fe4000fffe0ff */
[----:B------:R-:W-:Y:S02]  /*20b0*/  @UP1 UIADD3 UR44, UPT, UPT, UR37, URZ, URZ ;  /* 0x000000ff252c1290 */ /* 0x000fe4000fffe0ff */
[----:B------:R-:W-:Y:S02]  /*20c0*/  UIADD3 UR55, UPT, UPT, UR46, -0x1, URZ ;  /* 0xffffffff2e377890 */ /* 0x000fe4000fffe0ff */
[----:B------:R-:W-:Y:S01]  /*20d0*/  UISETP.NE.AND UP0, UPT, UR44, UR33, UPT ;  /* 0x000000212c00728c */ /* 0x000fe2000bf05270 */
[----:B------:R-:W-:Y:S01]  /*20e0*/  UMOV UR48, 0x0 ;  /* 0x0000000000307882 */ /* 0x000fe20000000000 */
[----:B------:R-:W-:Y:S01]  /*20f0*/  UMOV UR49, 0x10000000 ;  /* 0x1000000000317882 */ /* 0x000fe20000000000 */
[----:B------:R-:W-:Y:S01]  /*2100*/  UMOV UR17, UR25 ;  /* 0x0000001900117c82 */ /* 0x000fe20008000000 */
[----:B------:R-:W-:Y:S01]  /*2110*/  UMOV UR18, UR34 ;  /* 0x0000002200127c82 */ /* 0x000fe20008000000 */
[----:B------:R-:W-:Y:S01]  /*2120*/  UMOV UR20, UR36 ;  /* 0x0000002400147c82 */ /* 0x000fe20008000000 */
[----:B------:R-:W-:Y:S01]  /*2130*/  UMOV UR21, UR37 ;  /* 0x0000002500157c82 */ /* 0x000fe20008000000 */
[----:B------:R-:W-:Y:S01]  /*2140*/  UMOV UR19, UR26 ;  /* 0x0000001a00137c82 */ /* 0x000fe20008000000 */
[----:B------:R-:W-:Y:S01]  /*2150*/  UMOV UR12, UR36 ;  /* 0x00000024000c7c82 */ /* 0x000fe20008000000 */
[----:B------:R1:W-:Y:S02]  /*2160*/  UTMALDG.4D [UR16], [UR50], desc[UR48] ;  /* 0x00003010320075b4 */ /* 0x0003e40008019000 */
[----:B------:R-:W-:Y:S02]  /*2170*/  @UP0 UIADD3 UR47, UPT, UPT, UR30, URZ, URZ ;  /* 0x000000ff1e2f0290 */ /* 0x000fe4000fffe0ff */
[----:B------:R-:W-:Y:S01]  /*2180*/  USEL UR36, UR45, URZ, UP1 ;  /* 0x000000ff2d247287 */ /* 0x000fe20008800000 */
[----:B------:R-:W-:Y:S01]  /*2190*/  UMOV UR13, UR37 ;  /* 0x00000025000d7c82 */ /* 0x000fe20008000000 */
[----:B------:R-:W-:Y:S01]  /*21a0*/  USEL UR37, UR44, URZ, UP0 ;  /* 0x000000ff2c257287 */ /* 0x000fe20008000000 */
[----:B------:R-:W-:Y:S01]  /*21b0*/  UMOV UR9, UR25 ;  /* 0x0000001900097c82 */ /* 0x000fe20008000000 */
[----:B------:R-:W-:Y:S01]  /*21c0*/  UMOV UR11, UR26 ;  /* 0x0000001a000b7c82 */ /* 0x000fe20008000000 */
[----:B------:R-:W-:Y:S01]  /*21d0*/  UISETP.GT.U32.AND UP0, UPT, UR46, 0x1, UPT ;  /* 0x000000012e00788c */ /* 0x000fe2000bf04070 */
[----:B------:R1:W-:Y:S01]  /*21e0*/  UTMALDG.4D [UR8], [UR50], desc[UR48] ;  /* 0x00003008320075b4 */ /* 0x0003e20008019000 */
[----:B------:R-:W-:Y:S01]  /*21f0*/  UMOV UR30, UR47 ;  /* 0x0000002f001e7c82 */ /* 0x000fe20008000000 */
[----:B------:R-:W-:Y:S01]  /*2200*/  UMOV UR46, UR55 ;  /* 0x00000037002e7c82 */ /* 0x000fe20008000000 */
[----:B---3--:R-:W-:Y:S05]  /*2210*/  UMOV UR26, UR38 ;  /* 0x00000026001a7c82 */ /* 0x008fea0008000000 */
[----:B-1----:R-:W-:Y:S05]  /*2220*/  BRA.U UP0, `(.L_x_28) ;  /* 0xfffffffd00007547 */ /* 0x002fea000b83ffff */
.L_x_23:
[----:B------:R-:W-:Y:S01]  /*2230*/  SHF.L.U32 R3, R12, 0x1f, RZ ;  /* 0x0000001f0c037819 */ /* 0x000fe200000006ff */
[----:B------:R-:W-:-:S03]  /*2240*/  NOP ;  /* 0x0000000000007918 */ /* 0x000fc60000000000 */
[----:B------:R-:W4:Y:S02]  /*2250*/  SYNCS.PHASECHK.TRANS64.TRYWAIT P0, [UR22+0xd0], R3 ;  /* 0x0000d003ff0075a7 */ /* 0x000f240008001116 */
[----:B----4-:R-:W-:Y:S05]  /*2260*/  @!P0 BRA `(.L_x_29) ;  /* 0x00000064006c8947 */ /* 0x010fea0003800000 */
.L_x_130:
[----:B------:R-:W4:Y:S01]  /*2270*/  LDS.128 R4, [UR22+0x110] ;  /* 0x00011016ff047984 */ /* 0x000f220008000c00 */
[----:B------:R-:W-:Y:S01]  /*2280*/  UIADD3 UR4, UPT, UPT, UR22, 0xd8, URZ ;  /* 0x000000d816047890 */ /* 0x000fe2000fffe0ff */
[----:B------:R-:W-:Y:S01]  /*2290*/  ISETP.GE.AND P0, PT, R26, 0x1, PT ;  /* 0x000000011a00780c */ /* 0x000fe20003f06270 */
[----:B------:R-:W-:Y:S01]  /*22a0*/  @!PT LDS RZ, [RZ] ;  /* 0x00000000fffff984 */ /* 0x000fe20000000800 */
[----:B------:R-:W-:Y:S01]  /*22b0*/  @!PT LDS RZ, [RZ] ;  /* 0x00000000fffff984 */ /* 0x000fe20000000800 */
[----:B------:R-:W-:Y:S01]  /*22c0*/  @!PT LDS RZ, [RZ] ;  /* 0x00000000fffff984 */ /* 0x000fe20000000800 */
[----:B------:R-:W-:Y:S01]  /*22d0*/  @!PT LDS RZ, [RZ] ;  /* 0x00000000fffff984 */ /* 0x000fe20000000800 */
[----:B------:R1:W-:Y:S06]  /*22e0*/  MEMBAR.ALL.CTA ;  /* 0x0000000000007992 */ /* 0x0003ec0000008000 */
[----:B-1----:R-:W1:Y:S01]  /*22f0*/  FENCE.VIEW.ASYNC.S ;  /* 0x00000000000073c6 */ /* 0x002e620000000000 */
[----:B------:R-:W-:-:S09]  /*2300*/  UPRMT UR4, URZ, 0x654, UR4 ;  /* 0x00000654ff047896 */ /* 0x000fd20008000004 */
[----:B-1----:R-:W-:Y:S01]  /*2310*/  SYNCS.ARRIVE.TRANS64.RED.A1T0 RZ, [UR4], RZ ;  /* 0x000000ffffff79a7 */ /* 0x002fe20008100404 */
[----:B----4-:R-:W-:-:S13]  /*2320*/  LOP3.LUT P3, RZ, R6, 0x1, RZ, 0xc0, !PT ;  /* 0x0000000106ff7812 */ /* 0x010fda000786c0ff */
[----:B------:R-:W-:Y:S02]  /*2330*/  @P3 MOV R13, R4 ;  /* 0x00000004000d3202 */ /* 0x000fe40000000f00 */
[----:B------:R-:W-:Y:S01]  /*2340*/  @P3 LOP3.LUT R10, R5, 0xffff, RZ, 0xc0, !PT ;  /* 0x0000ffff050a3812 */ /* 0x000fe200078ec0ff */
[----:B------:R-:W-:Y:S06]  /*2350*/  @!P0 BRA `(.L_x_30) ;  /* 0x0000000000b88947 */ /* 0x000fec0003800000 */
[----:B------:R-:W1:Y:S01]  /*2360*/  LDC.64 R4, c[0x0][0xb18] ;  /* 0x0002c600ff047b82 */ /* 0x000e620000000a00 */
[----:B--2---:R-:W-:-:S07]  /*2370*/  ISETP.NE.AND P2, PT, R26, 0x1, PT ;  /* 0x000000011a00780c */ /* 0x004fce0003f45270 */
[----:B------:R-:W2:Y:S08]  /*2380*/  LDC.64 R6, c[0x0][0xb10] ;  /* 0x0002c400ff067b82 */ /* 0x000eb00000000a00 */
[----:B------:R-:W4:Y:S08]  /*2390*/  LDC R8, c[0x0][0xb20] ;  /* 0x0002c800ff087b82 */ /* 0x000f300000000800 */
[----:B------:R-:W3:Y:S01]  /*23a0*/  LDC R14, c[0x0][0xb0c] ;  /* 0x0002c300ff0e7b82 */ /* 0x000ee20000000800 */
[----:B-1----:R-:W-:Y:S01]  /*23b0*/  IMAD.HI.U32 R9, R0, R5, RZ ;  /* 0x0000000500097227 */ /* 0x002fe200078e00ff */
[----:B------:R-:W-:-:S03]  /*23c0*/  ISETP.NE.AND P0, PT, R4, 0x1, PT ;  /* 0x000000010400780c */ /* 0x000fc60003f05270 */
[----:B------:R-:W-:-:S03]  /*23d0*/  IMAD.HI.U32 R5, R10, R5, RZ ;  /* 0x000000050a057227 */ /* 0x000fc600078e00ff */
[----:B------:R-:W1:Y:S01]  /*23e0*/  LDC.64 R2, c[0x0][0xb28] ;  /* 0x0002ca00ff027b82 */ /* 0x000e620000000a00 */
[----:B--2---:R-:W-:-:S04]  /*23f0*/  IMAD.HI.U32 R16, R11, R6, RZ ;  /* 0x000000060b107227 */ /* 0x004fc800078e00ff */
[----:B------:R-:W-:Y:S01]  /*2400*/  IMAD.HI.U32 R18, R13, R6, RZ ;  /* 0x000000060d127227 */ /* 0x000fe200078e00ff */
[----:B------:R-:W-:Y:S02]  /*2410*/  SHF.R.U32.HI R16, RZ, R7, R16 ;  /* 0x00000007ff107219 */ /* 0x000fe40000011610 */
[-C--:B----4-:R-:W-:Y:S02]  /*2420*/  SHF.R.U32.HI R9, RZ, R8.reuse, R9 ;  /* 0x00000008ff097219 */ /* 0x090fe40000011609 */
[----:B------:R-:W-:Y:S02]  /*2430*/  SHF.R.U32.HI R5, RZ, R8, R5 ;  /* 0x00000008ff057219 */ /* 0x000fe40000011605 */
[----:B------:R-:W-:Y:S02]  /*2440*/  SEL R9, R0, R9, !P0 ;  /* 0x0000000900097207 */ /* 0x000fe40004000000 */
[----:B------:R-:W-:Y:S02]  /*2450*/  SHF.R.U32.HI R18, RZ, R7, R18 ;  /* 0x00000007ff127219 */ /* 0x000fe40000011612 */
[----:B---3--:R-:W-:-:S02]  /*2460*/  ISETP.NE.AND P1, PT, R14, 0x1, PT ;  /* 0x000000010e00780c */ /* 0x008fc40003f25270 */
[----:B------:R-:W-:Y:S02]  /*2470*/  SEL R5, R10, R5, !P0 ;  /* 0x000000050a057207 */ /* 0x000fe40004000000 */
[----:B------:R-:W-:Y:S02]  /*2480*/  SEL R15, R11, R16, !P1 ;  /* 0x000000100b0f7207 */ /* 0x000fe40004800000 */
[----:B------:R-:W-:Y:S01]  /*2490*/  SEL R7, R13, R18, !P1 ;  /* 0x000000120d077207 */ /* 0x000fe20004800000 */
[----:B-1----:R-:W-:-:S04]  /*24a0*/  IMAD.HI.U32 R16, R9, R2, RZ ;  /* 0x0000000209107227 */ /* 0x002fc800078e00ff */
[----:B------:R-:W-:Y:S01]  /*24b0*/  IMAD.HI.U32 R6, R15, R2, RZ ;  /* 0x000000020f067227 */ /* 0x000fe200078e00ff */
[----:B------:R-:W-:-:S04]  /*24c0*/  @P2 SHF.R.U32.HI R9, RZ, R3, R16 ;  /* 0x00000003ff092219 */ /* 0x000fc80000011610 */
[----:B------:R-:W-:Y:S01]  /*24d0*/  @P2 SHF.R.U32.HI R15, RZ, R3, R6 ;  /* 0x00000003ff0f2219 */ /* 0x000fe20000011606 */
[----:B------:R-:W-:-:S04]  /*24e0*/  IMAD R9, R26, R9, RZ ;  /* 0x000000091a097224 */ /* 0x000fc800078e02ff */
[----:B------:R-:W-:Y:S01]  /*24f0*/  IMAD R6, R26, R15, RZ ;  /* 0x0000000f1a067224 */ /* 0x000fe200078e02ff */
[C---:B------:R-:W-:Y:S02]  /*2500*/  ISETP.GE.AND P0, PT, R5.reuse, R9, PT ;  /* 0x000000090500720c */ /* 0x040fe40003f06270 */
[----:B------:R-:W-:Y:S02]  /*2510*/  IADD3 R9, PT, PT, -R5, RZ, RZ ;  /* 0x000000ff05097210 */ /* 0x000fe40007ffe1ff */
[----:B------:R-:W-:Y:S01]  /*2520*/  ISETP.GE.OR P0, PT, R7, R6, P0 ;  /* 0x000000060700720c */ /* 0x000fe20000706670 */
[----:B------:R-:W-:-:S04]  /*2530*/  IMAD.HI.U32 R6, R5, R2, RZ ;  /* 0x0000000205067227 */ /* 0x000fc800078e00ff */
[----:B------:R-:W-:Y:S01]  /*2540*/  IMAD R9, R4, R9, R10 ;  /* 0x0000000904097224 */ /* 0x000fe200078e020a */
[----:B------:R-:W-:-:S04]  /*2550*/  SHF.R.U32.HI R6, RZ, R3, R6 ;  /* 0x00000003ff067219 */ /* 0x000fc80000011606 */
[----:B------:R-:W-:-:S03]  /*2560*/  SEL R6, R5, R6, !P2 ;  /* 0x0000000605067207 */ /* 0x000fc60005000000 */
[----:B------:R-:W-:-:S04]  /*2570*/  @!P0 IMAD.HI.U32 R8, R7, R2, RZ ;  /* 0x0000000207088227 */ /* 0x000fc800078e00ff */
[----:B------:R-:W-:Y:S01]  /*2580*/  IMAD.MOV R2, RZ, RZ, -R6 ;  /* 0x000000ffff027224 */ /* 0x000fe200078e0a06 */
[----:B------:R-:W-:-:S03]  /*2590*/  @!P0 SHF.R.U32.HI R8, RZ, R3, R8 ;  /* 0x00000003ff088219 */ /* 0x000fc60000011608 */
[----:B------:R-:W-:Y:S01]  /*25a0*/  IMAD R2, R26, R2, R5 ;  /* 0x000000021a027224 */ /* 0x000fe200078e0205 */
        /* <DEDUP_REMOVED lines=9> */
.L_x_30:
[----:B------:R-:W1:Y:S02]  /*2640*/  LDCU UR4, c[0x0][0xb30] ;  /* 0x00016600ff0477ac */ /* 0x000e640008000800 */
[----:B-1----:R-:W-:-:S09]  /*2650*/  UISETP.NE.AND UP0, UPT, UR4, 0x1, UPT ;  /* 0x000000010400788c */ /* 0x002fd2000bf05270 */
[----:B------:R-:W-:Y:S05]  /*2660*/  BRA.U UP0, `(.L_x_31) ;  /* 0x0000000100407547 */ /* 0x000fea000b800000 */
[----:B------:R-:W1:Y:S08]  /*2670*/  LDC.64 R4, c[0x0][0xb10] ;  /* 0x0002c400ff047b82 */ /* 0x000e700000000a00 */
[----:B------:R-:W4:Y:S08]  /*2680*/  LDC.64 R2, c[0x0][0xb18] ;  /* 0x0002c600ff027b82 */ /* 0x000f300000000a00 */
[----:B------:R-:W2:Y:S08]  /*2690*/  LDC R6, c[0x0][0xb20] ;  /* 0x0002c800ff067b82 */ /* 0x000eb00000000800 */
[----:B------:R-:W3:Y:S01]  /*26a0*/  LDC R8, c[0x0][0xb0c] ;  /* 0x0002c300ff087b82 */ /* 0x000ee20000000800 */
[----:B-1----:R-:W-:-:S05]  /*26b0*/  IMAD.HI.U32 R4, R13, R4, RZ ;  /* 0x000000040d047227 */ /* 0x002fca00078e00ff */
[----:B------:R-:W-:Y:S01]  /*26c0*/  SHF.R.U32.HI R4, RZ, R5, R4 ;  /* 0x00000005ff047219 */ /* 0x000fe20000011604 */
[----:B----4-:R-:W-:Y:S01]  /*26d0*/  IMAD.HI.U32 R3, R10, R3, RZ ;  /* 0x000000030a037227 */ /* 0x010fe200078e00ff */
[----:B------:R-:W-:-:S04]  /*26e0*/  ISETP.NE.AND P0, PT, R2, 0x1, PT ;  /* 0x000000010200780c */ /* 0x000fc80003f05270 */
[----:B--2---:R-:W-:-:S04]  /*26f0*/  SHF.R.U32.HI R3, RZ, R6, R3 ;  /* 0x00000006ff037219 */ /* 0x004fc80000011603 */
[----:B------:R-:W-:Y:S02]  /*2700*/  SEL R3, R10, R3, !P0 ;  /* 0x000000030a037207 */ /* 0x000fe40004000000 */
[----:B---3--:R-:W-:-:S04]  /*2710*/  ISETP.NE.AND P1, PT, R8, 0x1, PT ;  /* 0x000000010800780c */ /* 0x008fc80003f25270 */
[----:B------:R-:W-:-:S05]  /*2720*/  SEL R4, R13, R4, !P1 ;  /* 0x000000040d047207 */ /* 0x000fca0004800000 */
[----:B------:R-:W-:Y:S02]  /*2730*/  IMAD.IADD R5, R3, 0x1, -R4 ;  /* 0x0000000103057824 */ /* 0x000fe400078e0a04 */
[----:B------:R-:W-:Y:S02]  /*2740*/  IMAD.IADD R3, R4, 0x1, -R3 ;  /* 0x0000000104037824 */ /* 0x000fe400078e0a03 */
[----:B------:R-:W-:Y:S02]  /*2750*/  IMAD R13, R5, R8, R13 ;  /* 0x00000008050d7224 */ /* 0x000fe400078e020d */
[----:B------:R-:W-:-:S07]  /*2760*/  IMAD R10, R3, R2, R10 ;  /* 0x00000002030a7224 */ /* 0x000fce00078e020a */
.L_x_31:
[----:B------:R-:W-:Y:S01]  /*2770*/  UMOV UR28, UR31 ;  /* 0x0000001f001c7c82 */ /* 0x000fe20008000000 */
[----:B------:R-:W-:Y:S01]  /*2780*/  PLOP3.LUT P0, PT, PT, PT, PT, 0x80, 0x8 ;  /* 0x000000000008781c */ /* 0x000fe20003f0f070 */
[----:B------:R-:W-:Y:S01]  /*2790*/  IMAD.IADD R19, R13, 0x1, R78 ;  /* 0x000000010d137824 */ /* 0x000fe200078e024e */
[----:B------:R-:W-:Y:S01]  /*27a0*/  LOP3.LUT R12, R12, 0x1, RZ, 0x3c, !PT ;  /* 0x000000010c0c7812 */ /* 0x000fe200078e3cff */
[----:B------:R-:W-:Y:S01]  /*27b0*/  IMAD.IADD R16, R10, 0x1, R51 ;  /* 0x000000010a107824 */ /* 0x000fe200078e0233 */
[----:B------:R-:W-:Y:S09]  /*27c0*/  @P3 BRA `(.L_x_32) ;  /* 0xffffffec00283947 */ /* 0x000ff2000383ffff */
[----:B------:R-:W-:Y:S01]  /*27d0*/  UIADD3 UR22, UPT, UPT, UR22, 0x40, URZ ;  /* 0x0000004016167890 */ /* 0x000fe2000fffe0ff */
[----:B------:R-:W-:-:S03]  /*27e0*/  MOV R3, UR39 ;  /* 0x0000002700037c02 */ /* 0x000fc60008000f00 */
[----:B------:R-:W-:Y:S01]  /*27f0*/  ULEA UR4, UR38, UR22, 0x3 ;  /* 0x0000001626047291 */ /* 0x000fe2000f8e18ff */
[----:B------:R-:W-:-:S08]  /*2800*/  SHF.L.U32 R3, R3, 0x1f, RZ ;  /* 0x0000001f03037819 */ /* 0x000fd000000006ff */
[----:B------:R-:W1:Y:S02]  /*2810*/  SYNCS.PHASECHK.TRANS64.TRYWAIT P0, [UR4], R3 ;  /* 0x00000003ff0075a7 */ /* 0x000e640008001104 */
[----:B-1----:R-:W-:Y:S05]  /*2820*/  @!P0 BRA `(.L_x_33) ;  /* 0x0000006000148947 */ /* 0x002fea0003800000 */
.L_x_132:
[----:B------:R-:W-:-:S04]  /*2830*/  UIADD3 UR6, UPT, UPT, UR38, 0x1, URZ ;  /* 0x0000000126067890 */ /* 0x000fc8000fffe0ff */
[----:B------:R-:W-:-:S04]  /*2840*/  UISETP.NE.AND UP0, UPT, UR6, 0x8, UPT ;  /* 0x000000080600788c */ /* 0x000fc8000bf05270 */
[----:B------:R-:W-:Y:S02]  /*2850*/  USEL UR5, URZ, 0x1, UP0 ;  /* 0x00000001ff057887 */ /* 0x000fe40008000000 */
[----:B------:R-:W-:Y:S02]  /*2860*/  USEL UR6, UR6, URZ, UP0 ;  /* 0x000000ff06067287 */ /* 0x000fe40008000000 */
[----:B------:R-:W-:Y:S02]  /*2870*/  ULOP3.LUT UR5, UR39, UR5, URZ, 0x3c, !UPT ;  /* 0x0000000527057292 */ /* 0x000fe4000f8e3cff */
[----:B------:R-:W-:-:S04]  /*2880*/  ULEA UR4, UR6, UR22, 0x3 ;  /* 0x0000001606047291 */ /* 0x000fc8000f8e18ff */
[----:B-1----:R-:W-:-:S04]  /*2890*/  MOV R3, UR5 ;  /* 0x0000000500037c02 */ /* 0x002fc80008000f00 */
[----:B------:R-:W-:-:S04]  /*28a0*/  SHF.L.U32 R3, R3, 0x1f, RZ ;  /* 0x0000001f03037819 */ /* 0x000fc800000006ff */
[----:B------:R-:W1:Y:S02]  /*28b0*/  SYNCS.PHASECHK.TRANS64.TRYWAIT P0, [UR4], R3 ;  /* 0x00000003ff0075a7 */ /* 0x000e640008001104 */
[----:B-1----:R-:W-:Y:S05]  /*28c0*/  @!P0 BRA `(.L_x_34) ;  /* 0x0000006000048947 */ /* 0x002fea0003800000 */
.L_x_134:
        /* <DEDUP_REMOVED lines=10> */
.L_x_136:
        /* <DEDUP_REMOVED lines=10> */
.L_x_138:
        /* <DEDUP_REMOVED lines=10> */
.L_x_140:
        /* <DEDUP_REMOVED lines=10> */
.L_x_142:
        /* <DEDUP_REMOVED lines=10> */
.L_x_144:
[----:B------:R-:W-:-:S04]  /*2bf0*/  UIADD3 UR6, UPT, UPT, UR6, 0x1, URZ ;  /* 0x0000000106067890 */ /* 0x000fc8000fffe0ff */
[----:B------:R-:W-:-:S04]  /*2c00*/  UISETP.NE.AND UP0, UPT, UR6, 0x8, UPT ;  /* 0x000000080600788c */ /* 0x000fc8000bf05270 */
[----:B------:R-:W-:Y:S02]  /*2c10*/  USEL UR4, URZ, 0x1, UP0 ;  /* 0x00000001ff047887 */ /* 0x000fe40008000000 */
[----:B------:R-:W-:Y:S02]  /*2c20*/  USEL UR6, UR6, URZ, UP0 ;  /* 0x000000ff06067287 */ /* 0x000fe40008000000 */
[----:B------:R-:W-:Y:S02]  /*2c30*/  ULOP3.LUT UR4, UR5, UR4, URZ, 0x3c, !UPT ;  /* 0x0000000405047292 */ /* 0x000fe4000f8e3cff */
[----:B------:R-:W-:-:S04]  /*2c40*/  ULEA UR6, UR6, UR22, 0x3 ;  /* 0x0000001606067291 */ /* 0x000fc8000f8e18ff */
[----:B------:R-:W-:Y:S02]  /*2c50*/  IMAD.U32 R2, RZ, RZ, UR4 ;  /* 0x00000004ff027e24 */ /* 0x000fe4000f8e00ff */
[----:B-1----:R-:W-:-:S03]  /*2c60*/  MOV R0, UR6 ;  /* 0x0000000600007c02 */ /* 0x002fc60008000f00 */
[----:B------:R-:W-:-:S07]  /*2c70*/  SHF.L.U32 R3, R2, 0x1f, RZ ;  /* 0x0000001f02037819 */ /* 0x000fce00000006ff */
.L_x_40:
[----:B-1----:R1:W4:Y:S02]  /*2c80*/  SYNCS.PHASECHK.TRANS64.TRYWAIT P0, [R0+URZ], R3 ;  /* 0x00000003000075a7 */ /* 0x00232400080011ff */
[----:B----4-:R-:W-:Y:S05]  /*2c90*/  @!P0 NANOSLEEP.SYNCS 0x989680 ;  /* 0x009896800000895d */ /* 0x010fea0003900000 */
[----:B------:R-:W4:Y:S02]  /*2ca0*/  @!P0 SYNCS.PHASECHK.TRANS64 P0, [R0+URZ], R3 ;  /* 0x00000003000085a7 */ /* 0x000f2400080010ff */
[----:B----4-:R-:W-:Y:S05]  /*2cb0*/  @P0 EXIT ;  /* 0x000000000000094d */ /* 0x010fea0003800000 */
[----:B------:R-:W-:Y:S05]  /*2cc0*/  BRA `(.L_x_40) ;  /* 0xfffffffc00ec7947 */ /* 0x000fea000383ffff */
.L_x_16:
[----:B------:R-:W-:-:S04]  /*2cd0*/  UISETP.NE.AND UP1, UPT, UR45, URZ, UPT ;  /* 0x000000ff2d00728c */ /* 0x000fc8000bf25270 */
[----:B------:R-:W-:-:S09]  /*2ce0*/  UISETP.NE.OR UP1, UPT, UR8, 0x1, UP1 ;  /* 0x000000010800788c */ /* 0x000fd20008f25670 */
[----:B------:R-:W-:Y:S05]  /*2cf0*/  BRA.U UP1, `(.L_x_41) ;  /* 0x0000000101b07547 */ /* 0x000fea000b800000 */
[----:B------:R-:W-:Y:S01]  /*2d00*/  UMOV UR4, 0x400 ;  /* 0x0000040000047882 */ /* 0x000fe20000000000 */
[----:B------:R-:W-:Y:S01]  /*2d10*/  HFMA2 R3, -RZ, RZ, 0, 5.9604644775390625e-08 ;  /* 0x00000001ff037431 */ /* 0x000fe200000001ff */
[----:B------:R-:W-:Y:S01]  /*2d20*/  ULEA UR45, UR45, UR4, 0x18 ;  /* 0x000000042d2d7291 */ /* 0x000fe2000f8ec0ff */
[----:B------:R-:W-:Y:S01]  /*2d30*/  ISETP.NE.AND P0, PT, R2, RZ, PT ;  /* 0x000000ff0200720c */ /* 0x000fe20003f05270 */
[----:B------:R-:W-:Y:S02]  /*2d40*/  IMAD.MOV.U32 R8, RZ, RZ, RZ ;  /* 0x000000ffff087224 */ /* 0x000fe400078e00ff */
[----:B------:R-:W-:Y:S02]  /*2d50*/  UIADD3 UR6, UPT, UPT, UR45, 0xd8, URZ ;  /* 0x000000d82d067890 */ /* 0x000fe4000fffe0ff */
[----:B------:R-:W-:Y:S02]  /*2d60*/  UIADD3 UR7, UPT, UPT, UR45, 0xd0, URZ ;  /* 0x000000d02d077890 */ /* 0x000fe4000fffe0ff */
[----:B------:R-:W-:-:S12]  /*2d70*/  UPRMT UR6, URZ, 0x654, UR6 ;  /* 0x00000654ff067896 */ /* 0x000fd80008000006 */
.L_x_44:
[----:B------:R-:W-:Y:S01]  /*2d80*/  SHF.L.U32 R7, R3, 0x1f, RZ ;  /* 0x0000001f03077819 */ /* 0x000fe200000006ff */
[----:B------:R-:W-:Y:S02]  /*2d90*/  IMAD.U32 R9, RZ, RZ, UR7 ;  /* 0x00000007ff097e24 */ /* 0x000fe4000f8e00ff */
[----:B------:R-:W-:Y:S01]  /*2da0*/  @!P0 IMAD.MOV.U32 R5, RZ, RZ, 0x10 ;  /* 0x00000010ff058424 */ /* 0x000fe200078e00ff */
[----:B------:R-:W1:Y:S02]  /*2db0*/  SYNCS.PHASECHK.TRANS64.TRYWAIT P1, [UR45+0xd8], R7 ;  /* 0x0000d807ff0075a7 */ /* 0x000e64000802112d */
[----:B------:R-:W-:-:S04]  /*2dc0*/  PRMT R9, R2, 0x654, R9 ;  /* 0x0000065402097816 */ /* 0x000fc80000000009 */
[----:B------:R-:W-:Y:S01]  /*2dd0*/  SEL R0, R9, R0, !P0 ;  /* 0x0000000009007207 */ /* 0x000fe20004000000 */
[----:B-1----:R-:W-:Y:S06]  /*2de0*/  @!P1 BRA `(.L_x_42) ;  /* 0x0000005c004c9947 */ /* 0x002fec0003800000 */
.L_x_146:
[----:B------:R-:W-:Y:S01]  /*2df0*/  UIADD3 UR4, UPT, UPT, UR45, 0x110, URZ ;  /* 0x000001102d047890 */ /* 0x000fe2000fffe0ff */
[----:B------:R2:W-:Y:S01]  /*2e00*/  @!P0 SYNCS.ARRIVE.TRANS64.RED RZ, [R0+URZ], R5 ;  /* 0x0000000500ff89a7 */ /* 0x0005e200080004ff */
[----:B------:R-:W-:Y:S01]  /*2e10*/  UIADD3 UR5, UPT, UPT, UR45, 0xd0, URZ ;  /* 0x000000d02d057890 */ /* 0x000fe2000fffe0ff */
[----:B------:R-:W-:-:S08]  /*2e20*/  LOP3.LUT R3, R3, 0x1, RZ, 0x3c, !PT ;  /* 0x0000000103037812 */ /* 0x000fd000078e3cff */
[----:B------:R-:W-:Y:S06]  /*2e30*/  UGETNEXTWORKID.BROADCAST [UR4], [UR5] ;  /* 0x00000000040073ca */ /* 0x000fec0008000100 */
[----:B--2---:R-:W-:-:S04]  /*2e40*/  SHF.L.U32 R5, R8, 0x1f, RZ ;  /* 0x0000001f08057819 */ /* 0x004fc800000006ff */
[----:B------:R-:W2:Y:S02]  /*2e50*/  SYNCS.PHASECHK.TRANS64.TRYWAIT P1, [UR45+0xd0], R5 ;  /* 0x0000d005ff0075a7 */ /* 0x000ea4000802112d */
[----:B--2---:R-:W-:Y:S05]  /*2e60*/  @!P1 BRA `(.L_x_43) ;  /* 0x0000005c00449947 */ /* 0x004fea0003800000 */
.L_x_148:
[----:B-1----:R-:W1:Y:S01]  /*2e70*/  LDS.128 R4, [UR45+0x110] ;  /* 0x0001102dff047984 */ /* 0x002e620008000c00 */
[----:B------:R-:W-:Y:S01]  /*2e80*/  LOP3.LUT R8, R8, 0x1, RZ, 0x3c, !PT ;  /* 0x0000000108087812 */ /* 0x000fe200078e3cff */
[----:B------:R-:W-:Y:S01]  /*2e90*/  @!PT LDS RZ, [RZ] ;  /* 0x00000000fffff984 */ /* 0x000fe20000000800 */
[----:B------:R-:W-:Y:S01]  /*2ea0*/  @!PT LDS RZ, [RZ] ;  /* 0x00000000fffff984 */ /* 0x000fe20000000800 */
[----:B------:R-:W-:Y:S01]  /*2eb0*/  @!PT LDS RZ, [RZ] ;  /* 0x00000000fffff984 */ /* 0x000fe20000000800 */
[----:B------:R-:W-:Y:S01]  /*2ec0*/  @!PT LDS RZ, [RZ] ;  /* 0x00000000fffff984 */ /* 0x000fe20000000800 */
[----:B------:R2:W-:Y:S06]  /*2ed0*/  MEMBAR.ALL.CTA ;  /* 0x0000000000007992 */ /* 0x0005ec0000008000 */
[----:B--2---:R-:W2:Y:S02]  /*2ee0*/  FENCE.VIEW.ASYNC.S ;  /* 0x00000000000073c6 */ /* 0x004ea40000000000 */
[----:B--2---:R-:W-:Y:S01]  /*2ef0*/  SYNCS.ARRIVE.TRANS64.RED.A1T0 RZ, [UR6], RZ ;  /* 0x000000ffffff79a7 */ /* 0x004fe20008100406 */
[----:B-1----:R-:W-:-:S13]  /*2f00*/  LOP3.LUT P1, RZ, R6, 0x1, RZ, 0xc0, !PT ;  /* 0x0000000106ff7812 */ /* 0x002fda000782c0ff */
[----:B------:R-:W-:Y:S05]  /*2f10*/  @P1 BRA `(.L_x_44) ;  /* 0xfffffffc00981947 */ /* 0x000fea000383ffff */
[----:B------:R-:W-:-:S04]  /*2f20*/  SHF.L.U32 R0, R3, 0x1f, RZ ;  /* 0x0000001f03007819 */ /* 0x000fc800000006ff */
[----:B------:R-:W1:Y:S02]  /*2f30*/  SYNCS.PHASECHK.TRANS64 P0, [UR45+0xd8], R0 ;  /* 0x0000d800ff0075a7 */ /* 0x000e64000800102d */
[----:B-1----:R-:W-:Y:S05]  /*2f40*/  @P0 EXIT ;  /* 0x000000000000094d */ /* 0x002fea0003800000 */
[----:B------:R-:W-:-:S07]  /*2f50*/  MOV R0, UR45 ;  /* 0x0000002d00007c02 */ /* 0x000fce0008000f00 */
.L_x_45:
[----:B-1----:R-:W-:-:S04]  /*2f60*/  SHF.L.U32 R5, R3, 0x1f, RZ ;  /* 0x0000001f03057819 */ /* 0x002fc800000006ff */
[----:B------:R1:W2:Y:S03]  /*2f70*/  SYNCS.PHASECHK.TRANS64.TRYWAIT P0, [R0+URZ+0xd8], R5 ;  /* 0x0000d805000075a7 */ /* 0x0002a600080011ff */
[----:B--2---:R-:W-:Y:S05]  /*2f80*/  @!P0 NANOSLEEP.SYNCS 0x989680 ;  /* 0x009896800000895d */ /* 0x004fea0003900000 */
[----:B------:R-:W2:Y:S02]  /*2f90*/  @!P0 SYNCS.PHASECHK.TRANS64 P0, [R0+URZ+0xd8], R5 ;  /* 0x0000d805000085a7 */ /* 0x000ea400080010ff */
[----:B--2---:R-:W-:Y:S05]  /*2fa0*/  @P0 EXIT ;  /* 0x000000000000094d */ /* 0x004fea0003800000 */
[----:B------:R-:W-:Y:S05]  /*2fb0*/  BRA `(.L_x_45) ;  /* 0xfffffffc00e87947 */ /* 0x000fea000383ffff */
.L_x_41:
[----:B------:R-:W-:-:S09]  /*2fc0*/  UISETP.NE.AND UP1, UPT, UR8, URZ, UPT ;  /* 0x000000ff0800728c */ /* 0x000fd2000bf25270 */
[----:B------:R-:W-:Y:S05]  /*2fd0*/  BRA.U UP1, `(.L_x_46) ;  /* 0x0000000d01787547 */ /* 0x000fea000b800000 */
[----:B------:R-:W-:Y:S01]  /*2fe0*/  UMOV UR4, 0x40 ;  /* 0x0000004000047882 */ /* 0x000fe20000000000 */
[----:B------:R-:W-:Y:S01]  /*2ff0*/  NOP ;  /* 0x0000000000007918 */ /* 0x000fe20000000000 */
[----:B------:R-:W-:Y:S01]  /*3000*/  ULEA UR4, UR45, UR4, 0x18 ;  /* 0x000000042d047291 */ /* 0x000fe2000f8ec0ff */
[----:B------:R-:W-:Y:S02]  /*3010*/  UMOV UR5, 0x400 ;  /* 0x0000040000057882 */ /* 0x000fe40000000000 */
[----:B------:R-:W-:-:S06]  /*3020*/  ULEA UR45, UR45, UR5, 0x18 ;  /* 0x000000052d2d7291 */ /* 0x000fcc000f8ec0ff */
[----:B------:R-:W1:Y:S02]  /*3030*/  LDS.U8 R0, [UR4+0x1c] ;  /* 0x00001c04ff007984 */ /* 0x000e640008000000 */
[----:B-1----:R-:W-:-:S13]  /*3040*/  ISETP.NE.AND P0, PT, R0, RZ, PT ;  /* 0x000000ff0000720c */ /* 0x002fda0003f05270 */
[----:B------:R-:W-:Y:S05]  /*3050*/  @P0 BRA `(.L_x_47) ;  /* 0x0000000000580947 */ /* 0x000fea0003800000 */
[----:B------:R-:W-:-:S13]  /*3060*/  ELECT P0, URZ, PT ;  /* 0x0000000000ff782f */ /* 0x000fda0003800000 */
[----:B------:R-:W-:Y:S05]  /*3070*/  @!P0 BRA `(.L_x_48) ;  /* 0x0000000000608947 */ /* 0x000fea0003800000 */
[----:B------:R-:W-:Y:S01]  /*3080*/  UMOV UR5, 0x10 ;  /* 0x0000001000057882 */ /* 0x000fe20000000000 */
[----:B------:R-:W-:Y:S01]  /*3090*/  HFMA2 R0, -RZ, RZ, 0, 5.9604644775390625e-08 ;  /* 0x00000001ff007431 */ /* 0x000fe200000001ff */
[----:B------:R-:W-:-:S03]  /*30a0*/  MOV R2, 0xffff ;  /* 0x0000ffff00027802 */ /* 0x000fc60000000f00 */
[----:B------:R-:W-:Y:S04]  /*30b0*/  DEPBAR.LE SB1, 0x36 ;  /* 0x00009d800000791a */ /* 0x000fe80000000000 */
[----:B------:R-:W1:Y:S02]  /*30c0*/  UTCATOMSWS.FIND_AND_SET.ALIGN UP0, UR5, UR5 ;  /* 0x00000005000575e3 */ /* 0x000e640008000800 */
[----:B-1----:R-:W-:Y:S01]  /*30d0*/  MOV R3, UR5 ;  /* 0x0000000500037c02 */ /* 0x002fe20008000f00 */
[----:B------:R-:W-:Y:S06]  /*30e0*/  BRA.U UP0, `(.L_x_49) ;  /* 0x0000000100187547 */ /* 0x000fec000b800000 */
.L_x_50:
[----:B------:R-:W-:Y:S05]  /*30f0*/  NANOSLEEP 0x64 ;  /* 0x000000640000795d */ /* 0x000fea0003800000 */
[----:B------:R-:W-:-:S05]  /*3100*/  UMOV UR5, 0x10 ;  /* 0x0000001000057882 */ /* 0x000fca0000000000 */
[----:B------:R-:W-:Y:S04]  /*3110*/  DEPBAR.LE SB1, 0x36 ;  /* 0x00009d800000791a */ /* 0x000fe80000000000 */
[----:B------:R-:W1:Y:S02]  /*3120*/  UTCATOMSWS.FIND_AND_SET.ALIGN UP0, UR5, UR5 ;  /* 0x00000005000575e3 */ /* 0x000e640008000800 */
[----:B-1----:R-:W-:Y:S01]  /*3130*/  MOV R3, UR5 ;  /* 0x0000000500037c02 */ /* 0x002fe20008000f00 */
[----:B------:R-:W-:Y:S05]  /*3140*/  BRA.U !UP0, `(.L_x_50) ;  /* 0xfffffffd08e87547 */ /* 0x000fea000b83ffff */
.L_x_49:
[-C--:B------:R-:W-:Y:S02]  /*3150*/  SHF.L.U32 R2, R2, R3.reuse, RZ ;  /* 0x0000000302027219 */ /* 0x080fe400000006ff */
[----:B------:R-:W-:Y:S01]  /*3160*/  SHF.L.U32 R0, R0, R3, RZ ;  /* 0x0000000300007219 */ /* 0x000fe200000006ff */
[----:B------:R-:W-:Y:S02]  /*3170*/  IMAD.SHL.U32 R3, R3, 0x20, RZ ;  /* 0x0000002003037824 */ /* 0x000fe400078e00ff */
[----:B------:R1:W-:Y:S04]  /*3180*/  ATOMS.OR RZ, [UR4+0x14], R2 ;  /* 0x00001402ffff798c */ /* 0x0003e8000b000004 */
[----:B------:R1:W-:Y:S04]  /*3190*/  ATOMS.OR RZ, [UR4+0x18], R0 ;  /* 0x00001800ffff798c */ /* 0x0003e8000b000004 */
[----:B------:R1:W-:Y:S01]  /*31a0*/  STS [UR45+0x120], R3 ;  /* 0x00012003ff007988 */ /* 0x0003e2000800082d */
[----:B------:R-:W-:Y:S05]  /*31b0*/  BRA `(.L_x_48) ;  /* 0x0000000000107947 */ /* 0x000fea0003800000 */
.L_x_47:
[----:B------:R-:W-:Y:S02]  /*31c0*/  MOV R0, 0xffffffff ;  /* 0xffffffff00007802 */ /* 0x000fe40000000f00 */
[----:B------:R-:W-:-:S03]  /*31d0*/  MOV R2, 0x3200 ;  /* 0x0000320000027802 */ /* 0x000fc60000000f00 */
[----:B------:R1:W-:Y:S04]  /*31e0*/  STS [UR45+0x120], R0 ;  /* 0x00012000ff007988 */ /* 0x0003e8000800082d */
[----:B-1-3-5:R-:W-:Y:S05]  /*31f0*/  CALL.REL.NOINC `($__internal_1_$__cuda_sm10x_tcgen05_guardrail_trap_phase_invalid_during_alloc) ;  /* 0x0000006000547944 */ /* 0x02afea0003c00000 */
.L_x_48:
[----:B------:R-:W-:Y:S05]  /*3200*/  WARPSYNC.ALL ;  /* 0x0000000000007948 */ /* 0x000fea0003800000 */
[----:B------:R-:W2:Y:S01]  /*3210*/  S2UR UR6, SR_CgaCtaId ;  /* 0x00000000000679c3 */ /* 0x000ea20000008800 */
[----:B------:R-:W-:Y:S01]  /*3220*/  UMOV UR4, 0x400 ;  /* 0x0000040000047882 */ /* 0x000fe20000000000 */
[----:B------:R-:W-:-:S06]  /*3230*/  NOP ;  /* 0x0000000000007918 */ /* 0x000fcc0000000000 */
[----:B------:R-:W-:Y:S06]  /*3240*/  BAR.ARV 0x6, 0xa0 ;  /* 0x0182800000007b1d */ /* 0x000fec0000002000 */
[----:B------:R-:W-:Y:S01]  /*3250*/  IMAD.MOV.U32 R8, RZ, RZ, 0x1 ;  /* 0x00000001ff087424 */ /* 0x000fe200078e00ff */
[----:B------:R-:W-:Y:S01]  /*3260*/  UMOV UR15, URZ ;  /* 0x000000ff000f7c82 */ /* 0x000fe20008000000 */
[----:B------:R-:W-:Y:S01]  /*3270*/  UMOV UR14, URZ ;  /* 0x000000ff000e7c82 */ /* 0x000fe20008000000 */
[----:B------:R-:W-:Y:S01]  /*3280*/  UMOV UR24, 0x0 ;  /* 0x0000000000187882 */ /* 0x000fe20000000000 */
[----:B------:R-:W-:Y:S01]  /*3290*/  UMOV UR25, 0x8110910 ;  /* 0x0811091000197882 */ /* 0x000fe20000000000 */
[----:B------:R-:W-:Y:S01]  /*32a0*/  UMOV UR22, 0x0 ;  /* 0x0000000000167882 */ /* 0x000fe20000000000 */
[----:B------:R-:W-:Y:S01]  /*32b0*/  UMOV UR23, 0x8110910 ;  /* 0x0811091000177882 */ /* 0x000fe20000000000 */
[----:B------:R-:W-:Y:S01]  /*32c0*/  UMOV UR20, 0x0 ;  /* 0x0000000000147882 */ /* 0x000fe20000000000 */
[----:B------:R-:W-:Y:S01]  /*32d0*/  UMOV UR21, 0x8110910 ;  /* 0x0811091000157882 */ /* 0x000fe20000000000 */
[----:B------:R-:W-:Y:S01]  /*32e0*/  UMOV UR18, 0x0 ;  /* 0x0000000000127882 */ /* 0x000fe20000000000 */
[----:B--2---:R-:W-:Y:S01]  /*32f0*/  ULEA UR6, UR6, UR4, 0x18 ;  /* 0x0000000406067291 */ /* 0x004fe2000f8ec0ff */
[----:B------:R-:W2:Y:S03]  /*3300*/  LDCU.64 UR4, c[0x0][0x388] ;  /* 0x00007100ff0477ac */ /* 0x000ea60008000a00 */
[----:B------:R-:W-:-:S02]  /*3310*/  UIADD3 UR9, UPT, UPT, UR6, 0x8400, URZ ;  /* 0x0000840006097890 */ /* 0x000fc4000fffe0ff */
[----:B------:R-:W-:-:S03]  /*3320*/  UIADD3 UR10, UPT, UPT, UR6, 0x28400, URZ ;  /* 0x00028400060a7890 */ /* 0x000fc6000fffe0ff */
[----:B------:R-:W1:Y:S01]  /*3330*/  LDS R9, [UR6+0x120] ;  /* 0x00012006ff097984 */ /* 0x000e620008000800 */
[----:B------:R-:W-:Y:S02]  /*3340*/  USHF.R.U32.HI UR9, URZ, 0x4, UR9 ;  /* 0x00000004ff097899 */ /* 0x000fe40008011609 */
[----:B------:R-:W-:Y:S02]  /*3350*/  USHF.R.U32.HI UR10, URZ, 0x4, UR10 ;  /* 0x00000004ff0a7899 */ /* 0x000fe4000801160a */
[----:B------:R-:W-:Y:S02]  /*3360*/  ULOP3.LUT UR9, UR9, 0x3fff, URZ, 0xc0, !UPT ;  /* 0x00003fff09097892 */ /* 0x000fe4000f8ec0ff */
[----:B------:R-:W-:Y:S02]  /*3370*/  ULOP3.LUT UR10, UR10, 0x3fff, URZ, 0xc0, !UPT ;  /* 0x00003fff0a0a7892 */ /* 0x000fe4000f8ec0ff */
[----:B------:R-:W-:Y:S02]  /*3380*/  ULOP3.LUT UR9, UR9, 0x10000, URZ, 0xfc, !UPT ;  /* 0x0001000009097892 */ /* 0x000fe4000f8efcff */
[----:B--2---:R-:W-:-:S02]  /*3390*/  UIADD3 UR7, UPT, UPT, UR4, 0x1f, URZ ;  /* 0x0000001f04077890 */ /* 0x004fc4000fffe0ff */
[----:B------:R-:W-:Y:S02]  /*33a0*/  ULOP3.LUT UR10, UR10, 0x1000000, URZ, 0xfc, !UPT ;  /* 0x010000000a0a7892 */ /* 0x000fe4000f8efcff */
[----:B------:R-:W-:Y:S01]  /*33b0*/  USHF.R.S32.HI UR4, URZ, 0x1f, UR7 ;  /* 0x0000001fff047899 */ /* 0x000fe20008011407 */
[----:B------:R-:W-:-:S03]  /*33c0*/  UMOV UR19, 0x8110910 ;  /* 0x0811091000137882 */ /* 0x000fc60000000000 */
[----:B------:R-:W-:-:S04]  /*33d0*/  ULEA.HI UR7, UR4, UR7, URZ, 0x5 ;  /* 0x0000000704077291 */ /* 0x000fc8000f8f28ff */
[----:B------:R-:W-:-:S03]  /*33e0*/  USHF.R.S32.HI UR7, URZ, 0x5, UR7 ;  /* 0x00000005ff077899 */ /* 0x000fc60008011407 */
[----:B------:R-:W2:Y:S01]  /*33f0*/  LDCU UR4, c[0x0][0x390] ;  /* 0x00007200ff0477ac */ /* 0x000ea20008000800 */
[----:B------:R-:W-:Y:S02]  /*3400*/  UIMAD UR7, UR7, UR5, URZ ;  /* 0x00000005070772a4 */ /* 0x000fe4000f8e02ff */
[----:B------:R-:W-:-:S04]  /*3410*/  UIADD3 UR5, UPT, UPT, UR6, 0xd8, URZ ;  /* 0x000000d806057890 */ /* 0x000fc8000fffe0ff */
[----:B------:R-:W-:Y:S01]  /*3420*/  UPRMT UR5, URZ, 0x654, UR5 ;  /* 0x00000654ff057896 */ /* 0x000fe20008000005 */
[C---:B-1----:R-:W-:Y:S01]  /*3430*/  VIADD R3, R9.reuse, 0x40 ;  /* 0x0000004009037836 */ /* 0x042fe20000000000 */
[----:B------:R-:W-:Y:S01]  /*3440*/  LOP3.LUT R2, R9, 0xffff, RZ, 0xc0, !PT ;  /* 0x0000ffff09027812 */ /* 0x000fe200078ec0ff */
[----:B--2---:R-:W-:-:S03]  /*3450*/  UIMAD UR4, UR7, UR4, URZ ;  /* 0x00000004070472a4 */ /* 0x004fc6000f8e02ff */
[----:B------:R-:W-:Y:S01]  /*3460*/  LOP3.LUT R3, R3, 0xffff, RZ, 0xc0, !PT ;  /* 0x0000ffff03037812 */ /* 0x000fe200078ec0ff */
[----:B------:R-:W-:-:S04]  /*3470*/  UIADD3 UR16, UPT, UPT, UR4, -0x1, URZ ;  /* 0xffffffff04107890 */ /* 0x000fc8000fffe0ff */
[----:B------:R1:W-:Y:S01]  /*3480*/  STL.64 [R1], R2 ;  /* 0x0000000201007387 */ /* 0x0003e20000100a00 */
[----:B------:R-:W-:Y:S01]  /*3490*/  UISETP.GE.AND UP2, UPT, UR4, 0x1, UPT ;  /* 0x000000010400788c */ /* 0x000fe2000bf46270 */
[----:B-1----:R-:W-:-:S10]  /*34a0*/  CS2R R2, SRZ ;  /* 0x0000000000027805 */ /* 0x002fd4000001ff00 */
.L_x_57:
[----:B-1----:R-:W-:-:S04]  /*34b0*/  SHF.L.U32 R5, R3, 0x1f, RZ ;  /* 0x0000001f03057819 */ /* 0x002fc800000006ff */
[----:B------:R-:W1:Y:S02]  /*34c0*/  SYNCS.PHASECHK.TRANS64.TRYWAIT P0, [UR6+0xd0], R5 ;  /* 0x0000d005ff0075a7 */ /* 0x000e640008001106 */
[----:B-12-4-:R-:W-:Y:S05]  /*34d0*/  @!P0 BRA `(.L_x_51) ;  /* 0x0000005400c08947 */ /* 0x016fea0003800000 */
.L_x_150:
[----:B-1----:R-:W1:Y:S01]  /*34e0*/  LDS.128 R4, [UR6+0x110] ;  /* 0x00011006ff047984 */ /* 0x002e620008000c00 */
[----:B------:R-:W-:Y:S01]  /*34f0*/  ULEA UR8, UR15, UR6, 0x3 ;  /* 0x000000060f087291 */ /* 0x000fe2000f8e18ff */
[----:B------:R-:W-:Y:S01]  /*3500*/  SHF.L.U32 R0, R8, 0x1f, RZ ;  /* 0x0000001f08007819 */ /* 0x000fe200000006ff */
[----:B------:R-:W-:Y:S01]  /*3510*/  @!PT LDS RZ, [RZ] ;  /* 0x00000000fffff984 */ /* 0x000fe20000000800 */
[----:B------:R-:W-:Y:S01]  /*3520*/  @!PT LDS RZ, [RZ] ;  /* 0x00000000fffff984 */ /* 0x000fe20000000800 */
[----:B------:R-:W-:Y:S01]  /*3530*/  @!PT LDS RZ, [RZ] ;  /* 0x00000000fffff984 */ /* 0x000fe20000000800 */
[----:B------:R-:W-:Y:S01]  /*3540*/  @!PT LDS RZ, [RZ] ;  /* 0x00000000fffff984 */ /* 0x000fe20000000800 */
[----:B------:R2:W-:Y:S06]  /*3550*/  MEMBAR.ALL.CTA ;  /* 0x0000000000007992 */ /* 0x0005ec0000008000 */
[----:B--2---:R-:W2:Y:S02]  /*3560*/  FENCE.VIEW.ASYNC.S ;  /* 0x00000000000073c6 */ /* 0x004ea40000000000 */
[----:B--2---:R-:W-:Y:S01]  /*3570*/  SYNCS.ARRIVE.TRANS64.RED.A1T0 RZ, [UR5], RZ ;  /* 0x000000ffffff79a7 */ /* 0x004fe20008100405 */
[----:B------:R-:W2:Y:S01]  /*3580*/  SYNCS.PHASECHK.TRANS64.TRYWAIT P0, [UR8+0xf0], R0 ;  /* 0x0000f000ff0075a7 */ /* 0x000ea20008001108 */
[----:B-1----:R-:W-:Y:S01]  /*3590*/  LOP3.LUT P3, RZ, R6, 0x1, RZ, 0xc0, !PT ;  /* 0x0000000106ff7812 */ /* 0x002fe2000786c0ff */
[----:B--2---:R-:W-:-:S12]  /*35a0*/  @!P0 BRA `(.L_x_52) ;  /* 0x0000005400a48947 */ /* 0x004fd80003800000 */
.L_x_152:
[----:B------:R-:W-:Y:S05]  /*35b0*/  BRA.U !UP2, `(.L_x_53) ;  /* 0x000000010af07547 */ /* 0x000fea000b800000 */
[----:B-1----:R-:W-:Y:S01]  /*35c0*/  IMAD.U32 R0, RZ, RZ, UR15 ;  /* 0x0000000fff007e24 */ /* 0x002fe2000f8e00ff */
[----:B------:R-:W-:-:S04]  /*35d0*/  ULEA UR4, UR14, UR6, 0x3 ;  /* 0x000000060e047291 */ /* 0x000fc8000f8e18ff */
[----:B------:R-:W-:Y:S02]  /*35e0*/  LEA R4, R0, R1, 0x2 ;  /* 0x0000000100047211 */ /* 0x000fe400078e10ff */
[----:B------:R-:W-:-:S04]  /*35f0*/  SHF.L.U32 R0, R2, 0x1f, RZ ;  /* 0x0000001f02007819 */ /* 0x000fc800000006ff */
[----:B------:R-:W5:Y:S01]  /*3600*/  LDL R4, [R4] ;  /* 0x0000000004047983 */ /* 0x000f620000100800 */
[----:B------:R1:W2:Y:S01]  /*3610*/  SYNCS.PHASECHK.TRANS64.TRYWAIT P2, [UR4], R0 ;  /* 0x00000000ff0075a7 */ /* 0x0002a20008041104 */
[----:B------:R-:W-:Y:S01]  /*3620*/  UPLOP3.LUT UP3, UPT, UPT, UPT, UPT, 0x40, 0x4 ;  /* 0x000000000004789c */ /* 0x000fe20003f6e870 */
[----:B------:R-:W-:Y:S01]  /*3630*/  UMOV UR13, UR16 ;  /* 0x00000010000d7c82 */ /* 0x000fe20008000000 */
[----:B------:R-:W-:-:S09]  /*3640*/  UMOV UR12, UR14 ;  /* 0x0000000e000c7c82 */ /* 0x000fd20008000000 */
.L_x_56:
[----:B----4-:R-:W-:Y:S01]  /*3650*/  ULEA UR7, UR12, UR6, 0x3 ;  /* 0x000000060c077291 */ /* 0x010fe2000f8e18ff */
[----:B-12---:R-:W-:Y:S11]  /*3660*/  @P2 BRA `(.L_x_54) ;  /* 0x00000000000c2947 */ /* 0x006ff60003800000 */
[----:B------:R-:W-:Y:S04]  /*3670*/  SHF.L.U32 R5, R2, 0x1f, RZ ;  /* 0x0000001f02057819 */ /* 0x000fe800000006ff */
[----:B------:R-:W2:Y:S02]  /*3680*/  SYNCS.PHASECHK.TRANS64.TRYWAIT P0, [UR7], R5 ;  /* 0x00000005ff0075a7 */ /* 0x000ea40008001107 */
[----:B--2---:R-:W-:Y:S05]  /*3690*/  @!P0 BRA `(.L_x_55) ;  /* 0x0000005400808947 */ /* 0x004fea0003800000 */
.L_x_54:
[----:B------:R-:W-:Y:S01]  /*36a0*/  UISETP.NE.AND UP0, UPT, UR13, URZ, UPT ;  /* 0x000000ff0d00728c */ /* 0x000fe2000bf05270 */
[----:B------:R-:W-:Y:S01]  /*36b0*/  PLOP3.LUT P2, PT, PT, PT, PT, 0x80, 0x8 ;  /* 0x000000000008781c */ /* 0x000fe20003f4f070 */
[----:B------:R-:W-:Y:S01]  /*36c0*/  UIADD3 UR14, UPT, UPT, UR12, 0x1, URZ ;  /* 0x000000010c0e7890 */ /* 0x000fe2000fffe0ff */
[----:B------:R-:W-:Y:S03]  /*36d0*/  ELECT P1, URZ, PT ;  /* 0x0000000000ff782f */ /* 0x000fe60003820000 */
[----:B------:R-:W-:Y:S01]  /*36e0*/  UISETP.NE.AND UP1, UPT, UR14, 0x8, UPT ;  /* 0x000000080e00788c */ /* 0x000fe2000bf25270 */
[----:B------:R-:W-:Y:S01]  /*36f0*/  PLOP3.LUT P0, PT, PT, PT, UP0, 0x80, 0x8 ;  /* 0x000000000008781c */ /* 0x000fe20003f0f008 */
[----:B------:R-:W-:Y:S02]  /*3700*/  ULEA UR26, UR12, UR10, 0x9 ;  /* 0x0000000a0c1a7291 */ /* 0x000fe4000f8e48ff */
[----:B------:R-:W-:Y:S02]  /*3710*/  USEL UR11, URZ, 0x1, UP1 ;  /* 0x00000001ff0b7887 */ /* 0x000fe40008800000 */
[----:B------:R-:W-:Y:S02]  /*3720*/  USEL UR14, UR14, URZ, UP1 ;  /* 0x000000ff0e0e7287 */ /* 0x000fe40008800000 */
[----:B------:R-:W-:Y:S02]  /*3730*/  ULEA UR28, UR12, UR9, 0xa ;  /* 0x000000090c1c7291 */ /* 0x000fe4000f8e50ff */
[----:B------:R-:W-:Y:S01]  /*3740*/  @UP0 ULEA UR4, UR14, UR6, 0x3 ;  /* 0x000000060e040291 */ /* 0x000fe2000f8e18ff */
[----:B------:R-:W-:Y:S01]  /*3750*/  LOP3.LUT R2, R2, UR11, RZ, 0x3c, !PT ;  /* 0x0000000b02027c12 */ /* 0x000fe2000f8e3cff */
[----:B------:R-:W-:Y:S02]  /*3760*/  UIADD3 UR36, UPT, UPT, UR26, 0x40, URZ ;  /* 0x000000401a247890 */ /* 0x000fe4000fffe0ff */
[----:B------:R-:W-:Y:S01]  /*3770*/  UIADD3 UR34, UPT, UPT, UR28, 0x2, URZ ;  /* 0x000000021c227890 */ /* 0x000fe2000fffe0ff */
[----:B-1----:R-:W-:Y:S01]  /*3780*/  @P0 SHF.L.U32 R0, R2, 0x1f, RZ ;  /* 0x0000001f02000819 */ /* 0x002fe200000006ff */
[----:B------:R-:W-:Y:S02]  /*3790*/  UIADD3 UR32, UPT, UPT, UR26, 0x80, URZ ;  /* 0x000000801a207890 */ /* 0x000fe4000fffe0ff */
[----:B------:R-:W-:Y:S01]  /*37a0*/  UIADD3 UR30, UPT, UPT, UR28, 0x4, URZ ;  /* 0x000000041c1e7890 */ /* 0x000fe2000fffe0ff */
[----:B------:R4:W1:Y:S01]  /*37b0*/  @P0 SYNCS.PHASECHK.TRANS64.TRYWAIT P2, [UR4], R0 ;  /* 0x00000000ff0005a7 */ /* 0x0008620008041104 */
[----:B------:R-:W-:Y:S02]  /*37c0*/  ELECT P0, URZ, PT ;  /* 0x0000000000ff782f */ /* 0x000fe40003800000 */
[C---:B-----5:R-:W-:Y:S01]  /*37d0*/  @P1 R2UR.BROADCAST UR4, R4.reuse ;  /* 0x00000000040412ca */ /* 0x060fe200008e0000 */
[----:B------:R-:W-:Y:S10]  /*37e0*/  UIADD3 UR7, UPT, UPT, UR7, 0x40, URZ ;  /* 0x0000004007077890 */ /* 0x000ff4000fffe0ff */
[C---:B------:R-:W-:Y:S02]  /*37f0*/  @P0 R2UR.BROADCAST UR11, R4.reuse ;  /* 0x00000000040b02ca */ /* 0x040fe400008e0000 */
[----:B------:R-:W-:Y:S01]  /*3800*/  ELECT P0, URZ, PT ;  /* 0x0000000000ff782f */ /* 0x000fe20003800000 */
[----:B------:R-:W-:Y:S01]  /*3810*/  UMOV UR27, 0x20004020 ;  /* 0x20004020001b7882 */ /* 0x000fe20000000000 */
[----:B------:R-:W-:Y:S01]  /*3820*/  UMOV UR29, 0x40004040 ;  /* 0x40004040001d7882 */ /* 0x000fe20000000000 */
[----:B------:R-:W-:Y:S01]  /*3830*/  UMOV UR37, 0x20004020 ;  /* 0x2000402000257882 */ /* 0x000fe20000000000 */
[----:B------:R-:W-:Y:S01]  /*3840*/  UMOV UR35, 0x40004040 ;  /* 0x4000404000237882 */ /* 0x000fe20000000000 */
[----:B------:R-:W-:Y:S01]  /*3850*/  UMOV UR33, 0x20004020 ;  /* 0x2000402000217882 */ /* 0x000fe20000000000 */
[----:B------:R-:W-:Y:S01]  /*3860*/  UMOV UR31, 0x40004040 ;  /* 0x40004040001f7882 */ /* 0x000fe20000000000 */
[----:B------:R-:W-:Y:S01]  /*3870*/  UMOV UR12, UR14 ;  /* 0x0000000e000c7c82 */ /* 0x000fe20008000000 */
[----:B------:R2:W-:Y:S01]  /*3880*/  UTCHMMA gdesc[UR28], gdesc[UR26], tmem[UR4], tmem[UR24], idesc[UR25], UP3 ;  /* 0x00ff181a1c0075ea */ /* 0x0005e20009800004 */
[----:B------:R-:W-:Y:S02]  /*3890*/  UPLOP3.LUT UP3, UPT, UPT, UPT, UPT, 0x80, 0x8 ;  /* 0x000000000008789c */ /* 0x000fe40003f6f070 */
[----:B------:R3:W-:Y:S01]  /*38a0*/  UTCHMMA gdesc[UR34], gdesc[UR36], tmem[UR11], tmem[UR22], idesc[UR23], UPT ;  /* 0x00ff1624220075ea */ /* 0x0007e2000b80000b */
[----:B--2---:R-:W-:Y:S01]  /*38b0*/  UIADD3 UR26, UPT, UPT, UR26, 0xc0, URZ ;  /* 0x000000c01a1a7890 */ /* 0x004fe2000fffe0ff */
[C---:B------:R-:W-:Y:S02]  /*38c0*/  @P0 R2UR.BROADCAST UR4, R4.reuse ;  /* 0x00000000040402ca */ /* 0x040fe400008e0000 */
[----:B------:R-:W-:Y:S11]  /*38d0*/  ELECT P0, URZ, PT ;  /* 0x0000000000ff782f */ /* 0x000ff60003800000 */
[----:B------:R-:W-:Y:S02]  /*38e0*/  @!UPT UIADD3 URZ, UPT, UPT, URZ, URZ, URZ ;  /* 0x000000fffffff290 */ /* 0x000fe4000fffe0ff */
[----:B---3--:R-:W-:Y:S01]  /*38f0*/  @P0 R2UR.BROADCAST UR11, R4 ;  /* 0x00000000040b02ca */ /* 0x008fe200008e0000 */
[----:B------:R-:W-:Y:S01]  /*3900*/  UIADD3 UR28, UPT, UPT, UR28, 0x6, URZ ;  /* 0x000000061c1c7890 */ /* 0x000fe2000fffe0ff */
[----:B------:R2:W-:Y:S11]  /*3910*/  UTCHMMA gdesc[UR30], gdesc[UR32], tmem[UR4], tmem[UR20], idesc[UR21], UPT ;  /* 0x00ff14201e0075ea */ /* 0x0005f6000b800004 */
[----:B------:R4:W-:Y:S01]  /*3920*/  UTCHMMA gdesc[UR28], gdesc[UR26], tmem[UR11], tmem[UR18], idesc[UR19], UPT ;  /* 0x00ff121a1c0075ea */ /* 0x0009e2000b80000b */
[----:B------:R4:W-:Y:S01]  /*3930*/  UTCBAR [UR7], URZ ;  /* 0x000000ff070073e9 */ /* 0x0009e200080000ff */
[----:B--2---:R-:W-:Y:S02]  /*3940*/  UIADD3 UR4, UPT, UPT, UR13, 0x1, URZ ;  /* 0x000000010d047890 */ /* 0x004fe4000fffe0ff */
[----:B------:R-:W-:Y:S02]  /*3950*/  UIADD3 UR13, UPT, UPT, UR13, -0x1, URZ ;  /* 0xffffffff0d0d7890 */ /* 0x000fe4000fffe0ff */
[----:B------:R-:W-:Y:S09]  /*3960*/  UISETP.GT.U32.AND UP0, UPT, UR4, 0x1, UPT ;  /* 0x000000010400788c */ /* 0x000ff2000bf04070 */
[----:B------:R-:W-:Y:S05]  /*3970*/  BRA.U UP0, `(.L_x_56) ;  /* 0xfffffffd00347547 */ /* 0x000fea000b83ffff */
.L_x_53:
[----:B------:R-:W-:Y:S01]  /*3980*/  UIADD3 UR15, UPT, UPT, UR15, 0x1, URZ ;  /* 0x000000010f0f7890 */ /* 0x000fe2000fffe0ff */
[----:B------:R-:W-:Y:S01]  /*3990*/  LOP3.LUT R3, R3, 0x1, RZ, 0x3c, !PT ;  /* 0x0000000103037812 */ /* 0x000fe200078e3cff */
[----:B------:R-:W-:Y:S02]  /*39a0*/  UIADD3 UR8, UPT, UPT, UR8, 0xe0, URZ ;  /* 0x000000e008087890 */ /* 0x000fe4000fffe0ff */
[----:B------:R-:W-:-:S04]  /*39b0*/  UISETP.NE.AND UP0, UPT, UR15, 0x2, UPT ;  /* 0x000000020f00788c */ /* 0x000fc8000bf05270 */
[----:B------:R-:W-:Y:S02]  /*39c0*/  USEL UR4, URZ, 0x1, UP0 ;  /* 0x00000001ff047887 */ /* 0x000fe40008000000 */
[----:B------:R-:W-:Y:S01]  /*39d0*/  USEL UR15, UR15, URZ, UP0 ;  /* 0x000000ff0f0f7287 */ /* 0x000fe20008000000 */
[----:B------:R2:W-:Y:S03]  /*39e0*/  UTCBAR [UR8], URZ ;  /* 0x000000ff080073e9 */ /* 0x0005e600080000ff */
[----:B------:R-:W-:Y:S01]  /*39f0*/  LOP3.LUT R8, R8, UR4, RZ, 0x3c, !PT ;  /* 0x0000000408087c12 */ /* 0x000fe2000f8e3cff */
[----:B------:R-:W-:Y:S07]  /*3a00*/  @P3 BRA `(.L_x_57) ;  /* 0xfffffff800a83947 */ /* 0x000fee000383ffff */
[----:B------:R-:W3:Y:S01]  /*3a10*/  S2UR UR4, SR_CgaCtaId ;  /* 0x00000000000479c3 */ /* 0x000ee20000008800 */
[----:B------:R-:W-:Y:S01]  /*3a20*/  ELECT P0, URZ, PT ;  /* 0x0000000000ff782f */ /* 0x000fe20003800000 */
[----:B-1--4-:R-:W-:Y:S01]  /*3a30*/  IMAD.MOV.U32 R0, RZ, RZ, 0x1 ;  /* 0x00000001ff007424 */ /* 0x012fe200078e00ff */
[----:B------:R-:W-:Y:S01]  /*3a40*/  UIADD3 UR6, UPT, UPT, UR6, 0xf0, URZ ;  /* 0x000000f006067890 */ /* 0x000fe2000fffe0ff */
[----:B------:R-:W-:Y:S01]  /*3a50*/  SHF.L.U32 R3, R8, 0x1f, RZ ;  /* 0x0000001f08037819 */ /* 0x000fe200000006ff */
[----:B------:R-:W-:-:S03]  /*3a60*/  UMOV UR5, 0x40 ;  /* 0x0000004000057882 */ /* 0x000fc60000000000 */
[----:B------:R-:W-:Y:S01]  /*3a70*/  UVIRTCOUNT.DEALLOC.SMPOOL 0x80 ;  /* 0x000000800000784c */ /* 0x000fe20000000000 */
[----:B---3--:R-:W-:Y:S02]  /*3a80*/  ULEA UR4, UR4, UR5, 0x18 ;  /* 0x0000000504047291 */ /* 0x008fe4000f8ec0ff */
[----:B------:R-:W-:-:S07]  /*3a90*/  ULEA UR5, UR15, UR6, 0x3 ;  /* 0x000000060f057291 */ /* 0x000fce000f8e18ff */
[----:B------:R1:W-:Y:S02]  /*3aa0*/  @P0 STS.U8 [UR4+0x1c], R0 ;  /* 0x00001c00ff000988 */ /* 0x0003e40008000004 */
[----:B------:R-:W3:Y:S02]  /*3ab0*/  SYNCS.PHASECHK.TRANS64.TRYWAIT P0, [UR5], R3 ;  /* 0x00000003ff0075a7 */ /* 0x000ee40008001105 */
[----:B-1-3--:R-:W-:Y:S05]  /*3ac0*/  @!P0 BRA `(.L_x_58) ;  /* 0x00000050008c8947 */ /* 0x00afea0003800000 */
.L_x_155:
[----:B------:R-:W-:-:S04]  /*3ad0*/  UIADD3 UR7, UPT, UPT, UR15, 0x1, URZ ;  /* 0x000000010f077890 */ /* 0x000fc8000fffe0ff */
[----:B------:R-:W-:-:S04]  /*3ae0*/  UISETP.NE.AND UP0, UPT, UR7, 0x2, UPT ;  /* 0x000000020700788c */ /* 0x000fc8000bf05270 */
[----:B------:R-:W-:Y:S02]  /*3af0*/  USEL UR5, URZ, 0x1, UP0 ;  /* 0x00000001ff057887 */ /* 0x000fe40008000000 */
[----:B------:R-:W-:-:S04]  /*3b00*/  USEL UR7, UR7, URZ, UP0 ;  /* 0x000000ff07077287 */ /* 0x000fc80008000000 */
[----:B------:R-:W-:Y:S01]  /*3b10*/  ULEA UR7, UR7, UR6, 0x3 ;  /* 0x0000000607077291 */ /* 0x000fe2000f8e18ff */
[----:B-1----:R-:W-:-:S04]  /*3b20*/  LOP3.LUT R3, R8, UR5, RZ, 0x3c, !PT ;  /* 0x0000000508037c12 */ /* 0x002fc8000f8e3cff */
[----:B------:R-:W-:-:S04]  /*3b30*/  SHF.L.U32 R3, R3, 0x1f, RZ ;  /* 0x0000001f03037819 */ /* 0x000fc800000006ff */
[----:B------:R-:W1:Y:S02]  /*3b40*/  SYNCS.PHASECHK.TRANS64.TRYWAIT P0, [UR7], R3 ;  /* 0x00000003ff0075a7 */ /* 0x000e640008001107 */
[----:B-1----:R-:W-:Y:S05]  /*3b50*/  @!P0 BRA `(.L_x_59) ;  /* 0x0000005000808947 */ /* 0x002fea0003800000 */
.L_x_157:
[----:B------:R-:W-:Y:S01]  /*3b60*/  NOP ;  /* 0x0000000000007918 */ /* 0x000fe20000000000 */
[----:B-1----:R-:W1:Y:S01]  /*3b70*/  LDS R0, [UR4+0x14] ;  /* 0x00001404ff007984 */ /* 0x002e620008000800 */
[----:B------:R-:W-:Y:S01]  /*3b80*/  LOP3.LUT R2, R9, 0xffff, RZ, 0xc0, !PT ;  /* 0x0000ffff09027812 */ /* 0x000fe200078ec0ff */
[----:B------:R-:W-:Y:S02]  /*3b90*/  IMAD.MOV.U32 R3, RZ, RZ, 0xffff ;  /* 0x0000ffffff037424 */ /* 0x000fe400078e00ff */
[----:B------:R-:W-:Y:S01]  /*3ba0*/  IMAD.MOV.U32 R5, RZ, RZ, 0x1 ;  /* 0x00000001ff057424 */ /* 0x000fe200078e00ff */
[----:B------:R-:W-:-:S04]  /*3bb0*/  SHF.R.U32.HI R2, RZ, 0x5, R2 ;  /* 0x00000005ff027819 */ /* 0x000fc80000011602 */
[-C--:B------:R-:W-:Y:S02]  /*3bc0*/  SHF.L.U32 R3, R3, R2.reuse, RZ ;  /* 0x0000000203037219 */ /* 0x080fe400000006ff */
[----:B------:R-:W-:Y:S02]  /*3bd0*/  SHF.L.U32 R5, R5, R2, RZ ;  /* 0x0000000205057219 */ /* 0x000fe400000006ff */
[----:B-1----:R-:W-:-:S04]  /*3be0*/  LOP3.LUT R0, R0, R3, RZ, 0xc0, !PT ;  /* 0x0000000300007212 */ /* 0x002fc800078ec0ff */
[----:B------:R-:W-:-:S13]  /*3bf0*/  ISETP.NE.AND P0, PT, R0, R3, PT ;  /* 0x000000030000720c */ /* 0x000fda0003f05270 */
[----:B------:R-:W-:Y:S05]  /*3c00*/  @P0 BRA `(.L_x_60) ;  /* 0x00000000005c0947 */ /* 0x000fea0003800000 */
[----:B------:R-:W1:Y:S02]  /*3c10*/  LDS R0, [UR4+0x18] ;  /* 0x00001804ff007984 */ /* 0x000e640008000800 */
[----:B-1----:R-:W-:-:S04]  /*3c20*/  LOP3.LUT R0, R0, R5, RZ, 0xc0, !PT ;  /* 0x0000000500007212 */ /* 0x002fc800078ec0ff */
[----:B------:R-:W-:-:S13]  /*3c30*/  ISETP.NE.AND P0, PT, R0, R5, PT ;  /* 0x000000050000720c */ /* 0x000fda0003f05270 */
[----:B------:R-:W-:Y:S05]  /*3c40*/  @P0 BRA `(.L_x_61) ;  /* 0x0000000000400947 */ /* 0x000fea0003800000 */
[----:B--2---:R-:W-:Y:S01]  /*3c50*/  R2UR UR8, R3 ;  /* 0x00000000030872ca */ /* 0x004fe200000e0000 */
[----:B------:R-:W1:Y:S01]  /*3c60*/  S2R R2, SR_LANEID ;  /* 0x0000000000027919 */ /* 0x000e620000000000 */
[----:B------:R-:W-:Y:S01]  /*3c70*/  LOP3.LUT R5, RZ, R5, RZ, 0x33, !PT ;  /* 0x00000005ff057212 */ /* 0x000fe200078e33ff */
[----:B------:R-:W-:Y:S02]  /*3c80*/  VOTEU.ANY UR7, UPT, PT ;  /* 0x0000000000077886 */ /* 0x000fe400038e0100 */
[----:B------:R-:W-:Y:S01]  /*3c90*/  UFLO.U32 UR7, UR7 ;  /* 0x00000007000772bd */ /* 0x000fe200080e0000 */
[----:B------:R-:W2:Y:S07]  /*3ca0*/  REDUX UR5, R5 ;  /* 0x00000000050573c4 */ /* 0x000eae0000000000 */
[----:B------:R-:W-:-:S06]  /*3cb0*/  ULOP3.LUT UR8, URZ, UR8, URZ, 0x33, !UPT ;  /* 0x00000008ff087292 */ /* 0x000fcc000f8e33ff */
[----:B------:R-:W-:-:S04]  /*3cc0*/  IMAD.U32 R0, RZ, RZ, UR8 ;  /* 0x00000008ff007e24 */ /* 0x000fc8000f8e00ff */
[----:B------:R-:W3:Y:S02]  /*3cd0*/  REDUX UR6, R0 ;  /* 0x00000000000673c4 */ /* 0x000ee40000000000 */
[----:B------:R4:W-:Y:S01]  /*3ce0*/  UTCATOMSWS.AND URZ, UR8 ;  /* 0x0000000800ff79e3 */ /* 0x0009e20008000000 */
[----:B-1----:R-:W-:Y:S01]  /*3cf0*/  ISETP.EQ.U32.AND P0, PT, R2, UR7, PT ;  /* 0x0000000702007c0c */ /* 0x002fe2000bf02070 */
[----:B--2---:R-:W-:Y:S02]  /*3d00*/  IMAD.U32 R2, RZ, RZ, UR5 ;  /* 0x00000005ff027e24 */ /* 0x004fe4000f8e00ff */
[----:B---3--:R-:W-:-:S10]  /*3d10*/  IMAD.U32 R3, RZ, RZ, UR6 ;  /* 0x00000006ff037e24 */ /* 0x008fd4000f8e00ff */
[----:B------:R4:W-:Y:S04]  /*3d20*/  @P0 ATOMS.AND RZ, [UR4+0x14], R3 ;  /* 0x00001403ffff098c */ /* 0x0009e8000a800004 */
[----:B------:R4:W-:Y:S01]  /*3d30*/  @P0 ATOMS.AND RZ, [UR4+0x18], R2 ;  /* 0x00001802ffff098c */ /* 0x0009e2000a800004 */
[----:B------:R-:W-:Y:S05]  /*3d40*/  BRA `(.L_x_62) ;  /* 0x0000000000147947 */ /* 0x000fea0003800000 */
.L_x_61:
[----:B------:R-:W-:Y:S02]  /*3d50*/  MOV R2, 0x3d70 ;  /* 0x00003d7000027802 */ /* 0x000fe40000000f00 */
[----:B--2--5:R-:W-:Y:S05]  /*3d60*/  CALL.REL.NOINC `($__internal_0_$__cuda_sm10x_tcgen05_guardrail_trap_col_being_dealloced_not_returned_by_alloc) ;  /* 0x00000054006c7944 */ /* 0x024fea0003c00000 */
[----:B------:R-:W-:Y:S05]  /*3d70*/  BRA `(.L_x_62) ;  /* 0x0000000000087947 */ /* 0x000fea0003800000 */
.L_x_60:
[----:B------:R-:W-:Y:S02]  /*3d80*/  MOV R2, 0x3da0 ;  /* 0x00003da000027802 */ /* 0x000fe40000000f00 */
[----:B--2--5:R-:W-:Y:S05]  /*3d90*/  CALL.REL.NOINC `($__internal_2_$__cuda_sm10x_tcgen05_guardrail_trap_unallocated_columns_being_dealloced) ;  /* 0x0000005400787944 */ /* 0x024fea0003c00000 */
.L_x_62:
[----:B------:R-:W-:Y:S01]  /*3da0*/  NOP ;  /* 0x0000000000007918 */ /* 0x000fe20000000000 */
[----:B----4-:R-:W-:Y:S05]  /*3db0*/  EXIT ;  /* 0x000000000000794d */ /* 0x010fea0003800000 */
.L_x_46:
[----:B------:R-:W-:-:S09]  /*3dc0*/  UISETP.NE.OR UP2, UPT, UR8, 0x3, !UP2 ;  /* 0x000000030800788c */ /* 0x000fd2000d745670 */
[----:B------:R-:W-:Y:S05]  /*3dd0*/  BRA.U UP2, `(.L_x_63) ;  /* 0x0000001102607547 */ /* 0x000fea000b800000 */
[----:B-----5:R-:W1:Y:S01]  /*3de0*/  LDC.64 R32, c[0x0][0x988] ;  /* 0x00026200ff207b82 */ /* 0x020e620000000a00 */
[----:B------:R-:W2:Y:S01]  /*3df0*/  LDCU.64 UR8, c[0x0][0x888] ;  /* 0x00011100ff0877ac */ /* 0x000ea20008000a00 */
[----:B------:R-:W-:Y:S02]  /*3e00*/  IMAD.MOV.U32 R36, RZ, RZ, 0x1 ;  /* 0x00000001ff247424 */ /* 0x000fe400078e00ff */
[----:B------:R-:W-:Y:S01]  /*3e10*/  IMAD.MOV.U32 R34, RZ, RZ, RZ ;  /* 0x000000ffff227224 */ /* 0x000fe200078e00ff */
[----:B------:R-:W4:Y:S03]  /*3e20*/  LDCU.64 UR4, c[0x0][0x890] ;  /* 0x00011200ff0477ac */ /* 0x000f260008000a00 */
[----:B------:R-:W3:Y:S01]  /*3e30*/  LDC.64 R24, c[0x0][0x980] ;  /* 0x00026000ff187b82 */ /* 0x000ee20000000a00 */
[----:B------:R-:W-:Y:S01]  /*3e40*/  UMOV UR22, 0x400 ;  /* 0x0000040000167882 */ /* 0x000fe20000000000 */
[----:B------:R-:W-:-:S02]  /*3e50*/  UPLOP3.LUT UP1, UPT, UPT, UPT, UPT, 0x40, 0x4 ;  /* 0x000000000004789c */ /* 0x000fc40003f2e870 */
[----:B------:R-:W-:-:S04]  /*3e60*/  ULEA UR22, UR45, UR22, 0x18 ;  /* 0x000000162d167291 */ /* 0x000fc8000f8ec0ff */
[----:B------:R-:W3:Y:S01]  /*3e70*/  LDC R0, c[0x0][0xb30] ;  /* 0x0002cc00ff007b82 */ /* 0x000ee20000000800 */
[----:B------:R-:W-:Y:S02]  /*3e80*/  UIADD3 UR23, UPT, UPT, UR22, 0x98, URZ ;  /* 0x0000009816177890 */ /* 0x000fe4000fffe0ff */
[----:B------:R-:W-:Y:S02]  /*3e90*/  UIADD3 UR33, UPT, UPT, UR22, 0x80, URZ ;  /* 0x0000008016217890 */ /* 0x000fe4000fffe0ff */
[----:B------:R-:W-:Y:S02]  /*3ea0*/  UIADD3 UR25, UPT, UPT, UR22, 0x88, URZ ;  /* 0x0000008816197890 */ /* 0x000fe4000fffe0ff */
[----:B--2---:R-:W-:Y:S01]  /*3eb0*/  UISETP.NE.U32.AND UP4, UPT, UR8, URZ, UPT ;  /* 0x000000ff0800728c */ /* 0x004fe2000bf85070 */
[----:B------:R-:W2:Y:S01]  /*3ec0*/  LDC R27, c[0x0][0x370] ;  /* 0x0000dc00ff1b7b82 */ /* 0x000ea20000000800 */
[C---:B-1----:R-:W-:Y:S01]  /*3ed0*/  ISETP.NE.AND P0, PT, R33.reuse, 0x1, PT ;  /* 0x000000012100780c */ /* 0x042fe20003f05270 */
[----:B----4-:R-:W-:Y:S01]  /*3ee0*/  UISETP.NE.U32.AND UP5, UPT, UR4, URZ, UPT ;  /* 0x000000ff0400728c */ /* 0x010fe2000bfa5070 */
[----:B------:R-:W-:Y:S01]  /*3ef0*/  R2UR UR7, R33 ;  /* 0x00000000210772ca */ /* 0x000fe200000e0000 */
[----:B------:R-:W-:Y:S01]  /*3f00*/  UIADD3 UR15, UPT, UPT, UR22, 0xd8, URZ ;  /* 0x000000d8160f7890 */ /* 0x000fe2000fffe0ff */
[----:B------:R-:W-:Y:S01]  /*3f10*/  IMAD.MOV.U32 R33, RZ, RZ, 0x2000 ;  /* 0x00002000ff217424 */ /* 0x000fe200078e00ff */
[----:B------:R-:W-:-:S02]  /*3f20*/  UIADD3 UR17, UPT, UPT, UR22, 0x90, URZ ;  /* 0x0000009016117890 */ /* 0x000fc4000fffe0ff */
[----:B------:R-:W1:Y:S01]  /*3f30*/  LDC R2, c[0x0][0xb0c] ;  /* 0x0002c300ff027b82 */ /* 0x000e620000000800 */
[----:B---3--:R-:W-:Y:S01]  /*3f40*/  R2UR UR14, R24 ;  /* 0x00000000180e72ca */ /* 0x008fe200000e0000 */
[----:B------:R-:W-:Y:S02]  /*3f50*/  UPRMT UR23, UR45, 0x654, UR23 ;  /* 0x000006542d177896 */ /* 0x000fe40008000017 */
[----:B------:R-:W-:Y:S02]  /*3f60*/  UPRMT UR31, UR45, 0x654, UR33 ;  /* 0x000006542d1f7896 */ /* 0x000fe40008000021 */
[----:B------:R-:W-:Y:S02]  /*3f70*/  UPRMT UR30, UR45, 0x654, UR25 ;  /* 0x000006542d1e7896 */ /* 0x000fe40008000019 */
[----:B------:R-:W3:Y:S01]  /*3f80*/  LDC R17, c[0x0][0xb20] ;  /* 0x0002c800ff117b82 */ /* 0x000ee20000000800 */
[----:B------:R-:W-:Y:S01]  /*3f90*/  ISETP.NE.AND P1, PT, R0, 0x1, PT ;  /* 0x000000010000780c */ /* 0x000fe20003f25270 */
[----:B------:R-:W-:-:S02]  /*3fa0*/  UISETP.NE.AND.EX UP4, UPT, UR9, URZ, UPT, UP4 ;  /* 0x000000ff0900728c */ /* 0x000fc4000bf85340 */
[----:B------:R-:W-:Y:S02]  /*3fb0*/  UPRMT UR15, URZ, 0x654, UR15 ;  /* 0x00000654ff0f7896 */ /* 0x000fe4000800000f */
[----:B------:R-:W-:Y:S02]  /*3fc0*/  UPRMT UR45, UR45, 0x654, UR17 ;  /* 0x000006542d2d7896 */ /* 0x000fe40008000011 */
[----:B------:R-:W4:Y:S01]  /*3fd0*/  LDC.64 R38, c[0x0][0x348] ;  /* 0x0000d200ff267b82 */ /* 0x000f220000000a00 */
[----:B------:R-:W-:Y:S01]  /*3fe0*/  UISETP.NE.AND.EX UP5, UPT, UR5, URZ, UPT, UP5 ;  /* 0x000000ff0500728c */ /* 0x000fe2000bfa5350 */
[----:B------:R-:W-:-:S06]  /*3ff0*/  VOTEU.ANY UP3, P0 ;  /* 0x0000000000ff7886 */ /* 0x000fcc0000060100 */
[----:B------:R-:W1:Y:S08]  /*4000*/  LDC.64 R20, c[0x0][0xb10] ;  /* 0x0002c400ff147b82 */ /* 0x000e700000000a00 */
[----:B------:R-:W1:Y:S08]  /*4010*/  LDC.64 R6, c[0x0][0xb18] ;  /* 0x0002c600ff067b82 */ /* 0x000e700000000a00 */
[----:B------:R-:W1:Y:S08]  /*4020*/  LDC.64 R4, c[0x0][0xb28] ;  /* 0x0002ca00ff047b82 */ /* 0x000e700000000a00 */
[----:B------:R-:W1:Y:S08]  /*4030*/  LDC.64 R22, c[0x0][0x990] ;  /* 0x00026400ff167b82 */ /* 0x000e700000000a00 */
[----:B--23--:R-:W1:Y:S02]  /*4040*/  LDC R18, c[0x0][0x374] ;  /* 0x0000dd00ff127b82 */ /* 0x00ce640000000800 */
.L_x_74:
[----:B------:R-:W-:Y:S04]  /*4050*/  SHF.L.U32 R3, R34, 0x1f, RZ ;  /* 0x0000001f22037819 */ /* 0x000fe800000006ff */
[----:B--2---:R-:W2:Y:S02]  /*4060*/  SYNCS.PHASECHK.TRANS64.TRYWAIT P0, [UR22+0xd0], R3 ;  /* 0x0000d003ff0075a7 */ /* 0x004ea40008001116 */
[----:B--2---:R-:W-:Y:S05]  /*4070*/  @!P0 BRA `(.L_x_64) ;  /* 0x0000004c00508947 */ /* 0x004fea0003800000 */
.L_x_159:
[----:B------:R-:W3:Y:S01]  /*4080*/  LDS.128 R28, [UR22+0x110] ;  /* 0x00011016ff1c7984 */ /* 0x000ee20008000c00 */
[----:B------:R-:W-:Y:S01]  /*4090*/  ISETP.GE.AND P0, PT, R26, 0x1, PT ;  /* 0x000000011a00780c */ /* 0x000fe20003f06270 */
[----:B------:R-:W-:Y:S01]  /*40a0*/  @!PT LDS RZ, [RZ] ;  /* 0x00000000fffff984 */ /* 0x000fe20000000800 */
[----:B------:R-:W-:Y:S01]  /*40b0*/  @!PT LDS RZ, [RZ] ;  /* 0x00000000fffff984 */ /* 0x000fe20000000800 */
[----:B------:R-:W-:Y:S01]  /*40c0*/  @!PT LDS RZ, [RZ] ;  /* 0x00000000fffff984 */ /* 0x000fe20000000800 */
[----:B------:R-:W-:Y:S01]  /*40d0*/  @!PT LDS RZ, [RZ] ;  /* 0x00000000fffff984 */ /* 0x000fe20000000800 */
[----:B------:R5:W-:Y:S06]  /*40e0*/  MEMBAR.ALL.CTA ;  /* 0x0000000000007992 */ /* 0x000bec0000008000 */
[----:B-----5:R-:W5:Y:S02]  /*40f0*/  FENCE.VIEW.ASYNC.S ;  /* 0x00000000000073c6 */ /* 0x020f640000000000 */
[----:B-----5:R-:W-:Y:S01]  /*4100*/  SYNCS.ARRIVE.TRANS64.RED.A1T0 RZ, [UR15], RZ ;  /* 0x000000ffffff79a7 */ /* 0x020fe2000810040f */
[----:B---3--:R-:W-:Y:S11]  /*4110*/  LOP3.LUT P3, RZ, R30, 0x1, RZ, 0xc0, !PT ;  /* 0x000000011eff7812 */ /* 0x008ff6000786c0ff */
[----:B------:R-:W-:Y:S02]  /*4120*/  @!UPT UIADD3 URZ, UPT, UPT, URZ, URZ, URZ ;  /* 0x000000fffffff290 */ /* 0x000fe4000fffe0ff */
[----:B------:R-:W-:Y:S02]  /*4130*/  @P3 MOV R13, R28 ;  /* 0x0000001c000d3202 */ /* 0x000fe40000000f00 */
[----:B------:R-:W-:Y:S01]  /*4140*/  @P3 LOP3.LUT R8, R29, 0xffff, RZ, 0xc0, !PT ;  /* 0x0000ffff1d083812 */ /* 0x000fe200078ec0ff */
[----:B------:R-:W-:Y:S06]  /*4150*/  @!P0 BRA `(.L_x_65) ;  /* 0x0000000000a48947 */ /* 0x000fec0003800000 */
[----:B-1----:R-:W-:Y:S01]  /*4160*/  IMAD.HI.U32 R42, R18, R7, RZ ;  /* 0x00000007122a7227 */ /* 0x002fe200078e00ff */
[----:B------:R-:W-:Y:S02]  /*4170*/  ISETP.NE.AND P0, PT, R6, 0x1, PT ;  /* 0x000000010600780c */ /* 0x000fe40003f05270 */
[----:B------:R-:W-:Y:S01]  /*4180*/  ISETP.NE.AND P2, PT, R26, 0x1, PT ;  /* 0x000000011a00780c */ /* 0x000fe20003f45270 */
[-C--:B------:R-:W-:Y:S01]  /*4190*/  IMAD.HI.U32 R40, R27, R20.reuse, RZ ;  /* 0x000000141b287227 */ /* 0x080fe200078e00ff */
[----:B------:R-:W-:Y:S02]  /*41a0*/  SHF.R.U32.HI R37, RZ, R17, R42 ;  /* 0x00000011ff257219 */ /* 0x000fe4000001162a */
[----:B------:R-:W-:Y:S01]  /*41b0*/  ISETP.NE.AND P4, PT, R2, 0x1, PT ;  /* 0x000000010200780c */ /* 0x000fe20003f85270 */
[----:B------:R-:W-:Y:S01]  /*41c0*/  IMAD.HI.U32 R46, R8, R7, RZ ;  /* 0x00000007082e7227 */ /* 0x000fe200078e00ff */
[----:B------:R-:W-:Y:S02]  /*41d0*/  SHF.R.U32.HI R40, RZ, R21, R40 ;  /* 0x00000015ff287219 */ /* 0x000fe40000011628 */
[----:B--2---:R-:W-:Y:S01]  /*41e0*/  SEL R3, R18, R37, !P0 ;  /* 0x0000002512037207 */ /* 0x004fe20004000000 */
[----:B------:R-:W-:Y:S01]  /*41f0*/  IMAD.HI.U32 R42, R13, R20, RZ ;  /* 0x000000140d2a7227 */ /* 0x000fe200078e00ff */
[----:B------:R-:W-:Y:S02]  /*4200*/  SEL R11, R27, R40, !P4 ;  /* 0x000000281b0b7207 */ /* 0x000fe40006000000 */
[----:B------:R-:W-:Y:S01]  /*4210*/  SHF.R.U32.HI R37, RZ, R17, R46 ;  /* 0x00000011ff257219 */ /* 0x000fe2000001162e */
[-C--:B------:R-:W-:Y:S01]  /*4220*/  IMAD.HI.U32 R44, R3, R4.reuse, RZ ;  /* 0x00000004032c7227 */ /* 0x080fe200078e00ff */
[----:B------:R-:W-:Y:S02]  /*4230*/  SHF.R.U32.HI R42, RZ, R21, R42 ;  /* 0x00000015ff2a7219 */ /* 0x000fe4000001162a */
[----:B------:R-:W-:Y:S01]  /*4240*/  SEL R9, R8, R37, !P0 ;  /* 0x0000002508097207 */ /* 0x000fe20004000000 */
[-C--:B------:R-:W-:Y:S01]  /*4250*/  IMAD.HI.U32 R40, R11, R4.reuse, RZ ;  /* 0x000000040b287227 */ /* 0x080fe200078e00ff */
[-C--:B------:R-:W-:Y:S03]  /*4260*/  @P2 SHF.R.U32.HI R3, RZ, R5.reuse, R44 ;  /* 0x00000005ff032219 */ /* 0x080fe6000001162c */
[----:B------:R-:W-:Y:S01]  /*4270*/  IMAD.HI.U32 R14, R9, R4, RZ ;  /* 0x00000004090e7227 */ /* 0x000fe200078e00ff */
[----:B------:R-:W-:Y:S03]  /*4280*/  @P2 SHF.R.U32.HI R11, RZ, R5, R40 ;  /* 0x00000005ff0b2219 */ /* 0x000fe60000011628 */
[C---:B------:R-:W-:Y:S01]  /*4290*/  IMAD R10, R26.reuse, R3, RZ ;  /* 0x000000031a0a7224 */ /* 0x040fe200078e02ff */
[----:B------:R-:W-:Y:S01]  /*42a0*/  SEL R3, R13, R42, !P4 ;  /* 0x0000002a0d037207 */ /* 0x000fe20006000000 */
[C---:B------:R-:W-:Y:S01]  /*42b0*/  IMAD R12, R26.reuse, R11, RZ ;  /* 0x0000000b1a0c7224 */ /* 0x040fe200078e02ff */
[-C--:B------:R-:W-:Y:S02]  /*42c0*/  SHF.R.U32.HI R14, RZ, R5.reuse, R14 ;  /* 0x00000005ff0e7219 */ /* 0x080fe4000001160e */
[C---:B------:R-:W-:Y:S02]  /*42d0*/  ISETP.GE.AND P0, PT, R9.reuse, R10, PT ;  /* 0x0000000a0900720c */ /* 0x040fe40003f06270 */
[----:B------:R-:W-:Y:S02]  /*42e0*/  SEL R15, R9, R14, !P2 ;  /* 0x0000000e090f7207 */ /* 0x000fe40005000000 */
[C---:B------:R-:W-:Y:S03]  /*42f0*/  ISETP.GE.OR P0, PT, R3.reuse, R12, P0 ;  /* 0x0000000c0300720c */ /* 0x040fe60000706670 */
[----:B------:R-:W-:Y:S04]  /*4300*/  IMAD.MOV R14, RZ, RZ, -R15 ;  /* 0x000000ffff0e7224 */ /* 0x000fe800078e0a0f */
[----:B------:R-:W-:Y:S06]  /*4310*/  IMAD R14, R26, R14, R9 ;  /* 0x0000000e1a0e7224 */ /* 0x000fec00078e0209 */
[C---:B------:R-:W-:Y:S05]  /*4320*/  @!P0 IMAD.HI.U32 R10, R3.reuse, R4, RZ ;  /* 0x00000004030a8227 */ /* 0x040fea00078e00ff */
[----:B------:R-:W-:Y:S04]  /*4330*/  @!P0 SHF.R.U32.HI R10, RZ, R5, R10 ;  /* 0x00000005ff0a8219 */ /* 0x000fe8000001160a */
[----:B------:R-:W-:Y:S01]  /*4340*/  @!P0 SEL R0, R3, R10, !P2 ;  /* 0x0000000a03008207 */ /* 0x000fe20005000000 */
[----:B------:R-:W-:Y:S03]  /*4350*/  IMAD.MOV R10, RZ, RZ, -R3 ;  /* 0x000000ffff0a7224 */ /* 0x000fe600078e0a03 */
[----:B------:R-:W-:Y:S01]  /*4360*/  @!P0 IADD3 R15, PT, PT, R15, -R0, RZ ;  /* 0x800000000f0f8210 */ /* 0x000fe20007ffe0ff */
[----:B------:R-:W-:Y:S01]  /*4370*/  @!P0 IMAD R0, R11, R14, R0 ;  /* 0x0000000e0b008224 */ /* 0x000fe200078e0200 */
[----:B------:R-:W-:Y:S01]  /*4380*/  IADD3 R11, PT, PT, -R9, RZ, RZ ;  /* 0x000000ff090b7210 */ /* 0x000fe20007ffe1ff */
[----:B------:R-:W-:Y:S02]  /*4390*/  IMAD R13, R2, R10, R13 ;  /* 0x0000000a020d7224 */ /* 0x000fe400078e020d */
[----:B------:R-:W-:Y:S02]  /*43a0*/  @!P0 IMAD R9, R15, R26, R3 ;  /* 0x0000001a0f098224 */ /* 0x000fe400078e0203 */
[----:B------:R-:W-:Y:S02]  /*43b0*/  @!P0 IMAD.MOV.U32 R3, RZ, RZ, R0 ;  /* 0x000000ffff038224 */ /* 0x000fe400078e0000 */
[----:B------:R-:W-:Y:S02]  /*43c0*/  IMAD R8, R6, R11, R8 ;  /* 0x0000000b06087224 */ /* 0x000fe400078e0208 */
[----:B------:R-:W-:Y:S02]  /*43d0*/  IMAD R13, R3, R2, R13 ;  /* 0x00000002030d7224 */ /* 0x000fe400078e020d */
[----:B------:R-:W-:Y:S02]  /*43e0*/  IMAD R8, R9, R6, R8 ;  /* 0x0000000609087224 */ /* 0x000fe400078e0208 */
.L_x_65:
[----:B------:R-:W-:Y:S05]  /*43f0*/  BRA.U UP1, `(.L_x_66) ;  /* 0x0000000101107547 */ /* 0x000fea000b800000 */
[----:B--2---:R-:W-:Y:S04]  /*4400*/  MOV R0, UR6 ;  /* 0x0000000600007c02 */ /* 0x004fe80008000f00 */
[----:B------:R-:W-:Y:S04]  /*4410*/  SHF.L.U32 R3, R0, 0x1f, RZ ;  /* 0x0000001f00037819 */ /* 0x000fe800000006ff */
[----:B------:R-:W2:Y:S02]  /*4420*/  SYNCS.PHASECHK.TRANS64.TRYWAIT P0, [UR22+0xc8], R3 ;  /* 0x0000c803ff0075a7 */ /* 0x000ea40008001116 */
[----:B--2---:R-:W-:Y:S05]  /*4430*/  @!P0 BRA `(.L_x_67) ;  /* 0x0000004800788947 */ /* 0x004fea0003800000 */
.L_x_66:
[----:B------:R-:W-:Y:S02]  /*4440*/  R2UR UR34, R16 ;  /* 0x00000000102272ca */ /* 0x000fe400000e0000 */
[----:B------:R-:W-:Y:S02]  /*4450*/  ISETP.NE.U32.AND P0, PT, RZ, UR4, PT ;  /* 0x00000004ff007c0c */ /* 0x000fe4000bf05070 */
[----:B------:R-:W-:Y:S02]  /*4460*/  SHF.L.U32 R12, R36, 0x1f, RZ ;  /* 0x0000001f240c7819 */ /* 0x000fe400000006ff */
[----:B------:R-:W-:Y:S07]  /*4470*/  ISETP.NE.AND.EX P0, PT, RZ, UR5, PT, P0 ;  /* 0x00000005ff007c0c */ /* 0x000fee000bf05300 */
[----:B------:R-:W-:Y:S01]  /*4480*/  USHF.L.U32 UR34, UR34, 0x6, URZ ;  /* 0x0000000622227899 */ /* 0x000fe200080006ff */
[----:B------:R-:W-:Y:S11]  /*4490*/  BRA.U !UP5, `(.L_x_68) ;  /* 0x000000010d347547 */ /* 0x000ff6000b800000 */
[----:B------:R-:W-:Y:S01]  /*44a0*/  UPLOP3.LUT UP0, UPT, UPT, UPT, UP4, 0x80, 0x8 ;  /* 0x000000000008789c */ /* 0x000fe20003f0f040 */
[----:B--2---:R-:W-:Y:S02]  /*44b0*/  HFMA2 R0, -RZ, RZ, 0, 5.9604644775390625e-08 ;  /* 0x00000001ff007431 */ /* 0x004fe400000001ff */
[----:B------:R-:W-:Y:S03]  /*44c0*/  IMAD.MOV.U32 R79, RZ, RZ, 0x1 ;  /* 0x00000001ff4f7424 */ /* 0x000fe600078e00ff */
[----:B------:R-:W-:Y:S05]  /*44d0*/  PLOP3.LUT P2, PT, PT, PT, UP0, 0x80, 0x8 ;  /* 0x000000000008781c */ /* 0x000fea0003f4f008 */
[----:B------:R-:W2:Y:S01]  /*44e0*/  @UP0 LDCU.64 UR10, c[0x0][0x888] ;  /* 0x00011100ff0a07ac */ /* 0x000ea20008000a00 */
[----:B------:R-:W-:Y:S07]  /*44f0*/  @UP0 UIMAD UR8, UR57, UR4, URZ ;  /* 0x00000004390802a4 */ /* 0x000fee000f8e02ff */
[----:B------:R-:W-:Y:S01]  /*4500*/  @!P2 PRMT R79, R0, 0x7610, R79 ;  /* 0x00007610004fa816 */ /* 0x000fe2000000004f */
[----:B--2---:R-:W-:Y:S03]  /*4510*/  @UP0 UIMAD.WIDE UR10, UR8, 0x4, UR10 ;  /* 0x00000004080a08a5 */ /* 0x004fe6000f8e020a */
[----:B------:R-:W2:Y:S03]  /*4520*/  @!UP0 LDCU UR8, c[0x0][0x880] ;  /* 0x00011000ff0887ac */ /* 0x000ea60008000800 */
[----:B------:R-:W-:Y:S01]  /*4530*/  IMAD.U32 R10, RZ, RZ, UR10 ;  /* 0x0000000aff0a7e24 */ /* 0x000fe2000f8e00ff */
[----:B------:R-:W-:Y:S05]  /*4540*/  MOV R11, UR11 ;  /* 0x0000000b000b7c02 */ /* 0x000fea0008000f00 */
[----:B------:R3:W5:Y:S02]  /*4550*/  @P2 LDG.E R35, desc[UR48][R10.64] ;  /* 0x000000300a232981 */ /* 0x000764000c1e1900 */
[----:B--23--:R-:W-:Y:S07]  /*4560*/  @!P2 IMAD.U32 R35, RZ, RZ, UR8 ;  /* 0x00000008ff23ae24 */ /* 0x00cfee000f8e00ff */
.L_x_68:
[----:B-----5:R-:W-:Y:S01]  /*4570*/  @!P0 FSETP.EQ.AND P4, PT, R35, RZ, PT ;  /* 0x000000ff2300820b */ /* 0x020fe20003f82000 */
[----:B------:R-:W-:Y:S01]  /*4580*/  @!UPT UIADD3 URZ, UPT, UPT, URZ, URZ, URZ ;  /* 0x000000fffffff290 */ /* 0x000fe2000fffe0ff */
[----:B------:R-:W-:Y:S11]  /*4590*/  @!P0 BRA `(.L_x_69) ;  /* 0x0000000000148947 */ /* 0x000ff60003800000 */
[----:B------:R-:W-:Y:S02]  /*45a0*/  LOP3.LUT P0, RZ, R79, 0xff, RZ, 0xc0, !PT ;  /* 0x000000ff4fff7812 */ /* 0x000fe4000780c0ff */
[----:B------:R-:W-:Y:S04]  /*45b0*/  PLOP3.LUT P4, PT, PT, PT, UP0, 0x80, 0x8 ;  /* 0x000000000008781c */ /* 0x000fe80003f8f008 */
[----:B------:R-:W-:Y:S07]  /*45c0*/  PLOP3.LUT P4, PT, P4, PT, PT, 0x8, 0x80 ;  /* 0x000000000080781c */ /* 0x000fee000278e170 */
[----:B------:R-:W-:Y:S11]  /*45d0*/  @P0 FSETP.EQ.AND P4, PT, R35, RZ, PT ;  /* 0x000000ff2300020b */ /* 0x000ff60003f82000 */
[----:B------:R-:W-:Y:S02]  /*45e0*/  @!UPT UIADD3 URZ, UPT, UPT, URZ, URZ, URZ ;  /* 0x000000fffffff290 */ /* 0x000fe4000fffe0ff */
.L_x_69:
[----:B------:R-:W-:Y:S01]  /*45f0*/  ISETP.NE.AND P0, PT, R24, 0x1, PT ;  /* 0x000000011800780c */ /* 0x000fe20003f05270 */
[----:B------:R-:W3:Y:S01]  /*4600*/  SYNCS.PHASECHK.TRANS64.TRYWAIT P2, [UR22+0xa0], R12 ;  /* 0x0000a00cff0075a7 */ /* 0x000ee20008041116 */
[----:B------:R-:W-:Y:S04]  /*4610*/  IMAD.SHL.U32 R10, R19, 0x80, RZ ;  /* 0x00000080130a7824 */ /* 0x000fe800078e00ff */
[C---:B------:R-:W-:Y:S01]  /*4620*/  IMAD.HI.U32 R9, R10.reuse, R25, RZ ;  /* 0x000000190a097227 */ /* 0x040fe200078e00ff */
[C---:B------:R-:W-:Y:S04]  /*4630*/  R2UR UR35, R10.reuse ;  /* 0x000000000a2372ca */ /* 0x040fe800000e0000 */
[----:B------:R-:W-:Y:S04]  /*4640*/  SHF.R.U32.HI R9, RZ, R32, R9 ;  /* 0x00000020ff097219 */ /* 0x000fe80000011609 */
[----:B------:R-:W-:Y:S02]  /*4650*/  SEL R9, R10, R9, !P0 ;  /* 0x000000090a097207 */ /* 0x000fe40004000000 */
[----:B------:R-:W-:Y:S02]  /*4660*/  ELECT P0, URZ, PT ;  /* 0x0000000000ff782f */ /* 0x000fe40003800000 */
[C---:B------:R-:W-:Y:S01]  /*4670*/  R2UR UR8, R9.reuse ;  /* 0x00000000090872ca */ /* 0x040fe200000e0000 */
[C---:B-12---:R-:W-:Y:S01]  /*4680*/  IMAD.HI.U32 R0, R9.reuse, R22, RZ ;  /* 0x0000001609007227 */ /* 0x046fe200078e00ff */
[----:B------:R-:W-:Y:S02]  /*4690*/  PLOP3.LUT P4, PT, P4, P0, PT, 0xf2, 0x2f ;  /* 0x00000000002f781c */ /* 0x000fe40002781e72 */
[----:B------:R-:W-:Y:S01]  /*46a0*/  R2UR UR36, R9 ;  /* 0x00000000092472ca */ /* 0x000fe200000e0000 */
[----:B------:R-:W-:Y:S01]  /*46b0*/  IMAD.MOV R3, RZ, RZ, -R9 ;  /* 0x000000ffff037224 */ /* 0x000fe200078e0a09 */
[----:B------:R-:W-:Y:S04]  /*46c0*/  SHF.R.U32.HI R0, RZ, R23, R0 ;  /* 0x00000017ff007219 */ /* 0x000fe80000011600 */
[----:B------:R-:W-:Y:S02]  /*46d0*/  R2UR UR37, R0 ;  /* 0x00000000002572ca */ /* 0x000fe400000e0000 */
[----:B------:R-:W-:Y:S03]  /*46e0*/  R2UR UR9, R3 ;  /* 0x00000000030972ca */ /* 0x000fe600000e0000 */
[----:B----4-:R-:W-:Y:S08]  /*46f0*/  @!P4 IADD3 R9, P0, PT, R38, 0x580, RZ ;  /* 0x000005802609c810 */ /* 0x010ff00007f1e0ff */
[----:B------:R-:W-:Y:S02]  /*4700*/  USEL UR37, UR8, UR37, !UP3 ;  /* 0x0000002508257287 */ /* 0x000fe4000d800000 */
[----:B------:R-:W-:Y:S04]  /*4710*/  UIMAD UR35, UR14, UR9, UR35 ;  /* 0x000000090e2372a4 */ /* 0x000fe8000f8e0223 */
[----:B------:R-:W-:Y:S05]  /*4720*/  IMAD R0, RZ, RZ, -UR37 ;  /* 0x80000025ff007e24 */ /* 0x000fea000f8e02ff */
[----:B------:R-:W-:Y:S01]  /*4730*/  R2UR UR8, R0 ;  /* 0x00000000000872ca */ /* 0x000fe200000e0000 */
[----:B------:R-:W-:Y:S11]  /*4740*/  @!P4 IMAD.X R0, RZ, RZ, R39, P0 ;  /* 0x000000ffff00c224 */ /* 0x000ff600000e0627 */
[----:B------:R-:W-:Y:S01]  /*4750*/  @!UPT UIADD3 URZ, UPT, UPT, URZ, URZ, URZ ;  /* 0x000000fffffff290 */ /* 0x000fe2000fffe0ff */
[----:B------:R-:W-:Y:S01]  /*4760*/  UIMAD UR36, UR7, UR8, UR36 ;  /* 0x00000008072472a4 */ /* 0x000fe2000f8e0224 */
[----:B---3--:R-:W-:Y:S11]  /*4770*/  @!P2 BRA `(.L_x_70) ;  /* 0x0000004400c0a947 */ /* 0x008ff60003800000 */
.L_x_162:
[----:B------:R-:W-:Y:S01]  /*4780*/  @!P4 R2UR UR8, R9 ;  /* 0x000000000908c2ca */ /* 0x000fe200000e0000 */
[----:B------:R-:W-:Y:S01]  /*4790*/  VOTEU.ALL UP2, P4 ;  /* 0x0000000000ff7886 */ /* 0x000fe20002040000 */
[----:B------:R-:W-:Y:S01]  /*47a0*/  @!P4 R2UR UR9, R0 ;  /* 0x000000000009c2ca */ /* 0x000fe200000e0000 */
[----:B------:R-:W-:Y:S01]  /*47b0*/  VOTEU.ALL UP1, P4 ;  /* 0x0000000000ff7886 */ /* 0x000fe20002020000 */
[----:B------:R-:W-:Y:S01]  /*47c0*/  @!P4 IMAD.MOV.U32 R0, RZ, RZ, 0x2000 ;  /* 0x00002000ff00c424 */ /* 0x000fe200078e00ff */
[----:B------:R-:W-:Y:S01]  /*47d0*/  @!P4 IADD3 R9, P0, PT, R38, 0x580, RZ ;  /* 0x000005802609c810 */ /* 0x000fe20007f1e0ff */
[----:B------:R-:W-:Y:S07]  /*47e0*/  @!UP2 UIADD3 UR32, UPT, UPT, UR22, 0x200, URZ ;  /* 0x000002001620a890 */ /* 0x000fee000fffe0ff */
[----:B------:R-:W-:Y:S02]  /*47f0*/  IMAD.U32 R10, RZ, RZ, UR8 ;  /* 0x00000008ff0a7e24 */ /* 0x000fe4000f8e00ff */
[----:B------:R-:W-:Y:S01]  /*4800*/  IMAD.U32 R11, RZ, RZ, UR9 ;  /* 0x00000009ff0b7e24 */ /* 0x000fe2000f8e00ff */
[----:B------:R-:W-:Y:S02]  /*4810*/  @!UP2 UPRMT UR9, URZ, 0x40, URZ ;  /* 0x00000040ff09a896 */ /* 0x000fe400080000ff */
[----:B------:R-:W-:Y:S02]  /*4820*/  @!P4 R2UR UR10, R10 ;  /* 0x000000000a0ac2ca */ /* 0x000fe400000e0000 */
[----:B------:R-:W-:Y:S01]  /*4830*/  @!P4 R2UR UR11, R11 ;  /* 0x000000000b0bc2ca */ /* 0x000fe200000e0000 */
[----:B------:R-:W-:Y:S11]  /*4840*/  @!UP2 UPRMT UR8, UR9, 0x5410, URZ ;  /* 0x000054100908a896 */ /* 0x000ff600080000ff */
[----:B------:R-:W-:Y:S01]  /*4850*/  @!UPT UIADD3 URZ, UPT, UPT, URZ, URZ, URZ ;  /* 0x000000fffffff290 */ /* 0x000fe2000fffe0ff */
[----:B------:R2:W-:Y:S01]  /*4860*/  @!UP1 UTMALDG.4D.IM2COL [UR32], [UR10], UR8 ;  /* 0x000000200a0093b4 */ /* 0x0005e20008058008 */
[----:B------:R3:W-:Y:S01]  /*4870*/  @!P4 SYNCS.ARRIVE.TRANS64.RED.A0TR RZ, [UR22+0x80], R0 ;  /* 0x00008000ffffc9a7 */ /* 0x0007e20008300416 */
[----:B------:R-:W-:Y:S01]  /*4880*/  SYNCS.ARRIVE.TRANS64.RED.A1T0 RZ, [UR31], RZ ;  /* 0x000000ffffff79a7 */ /* 0x000fe2000810041f */
[----:B---3--:R-:W-:Y:S01]  /*4890*/  @!P4 IMAD.X R0, RZ, RZ, R39, P0 ;  /* 0x000000ffff00c224 */ /* 0x008fe200000e0627 */
[----:B------:R-:W3:Y:S02]  /*48a0*/  SYNCS.PHASECHK.TRANS64.TRYWAIT P2, [UR22+0xa8], R12 ;  /* 0x0000a80cff0075a7 */ /* 0x000ee40008041116 */
[----:B--23--:R-:W-:Y:S05]  /*48b0*/  @!P2 BRA `(.L_x_71) ;  /* 0x000000440088a947 */ /* 0x00cfea0003800000 */
.L_x_164:
[----:B------:R-:W-:Y:S01]  /*48c0*/  @!P4 R2UR UR8, R0 ;  /* 0x000000000008c2ca */ /* 0x000fe200000e0000 */
[----:B------:R-:W-:Y:S01]  /*48d0*/  VOTEU.ALL UP2, P4 ;  /* 0x0000000000ff7886 */ /* 0x000fe20002040000 */
[----:B------:R-:W-:Y:S01]  /*48e0*/  @!P4 R2UR UR9, R9 ;  /* 0x000000000909c2ca */ /* 0x000fe200000e0000 */
[----:B------:R-:W-:Y:S01]  /*48f0*/  VOTEU.ALL UP1, P4 ;  /* 0x0000000000ff7886 */ /* 0x000fe20002020000 */
[----:B------:R-:W-:Y:S01]  /*4900*/  @!P4 IMAD.MOV.U32 R0, RZ, RZ, 0x2000 ;  /* 0x00002000ff00c424 */ /* 0x000fe200078e00ff */
[----:B------:R-:W-:Y:S01]  /*4910*/  UMOV UR27, UR35 ;  /* 0x00000023001b7c82 */ /* 0x000fe20008000000 */
[----:B------:R-:W-:Y:S01]  /*4920*/  @!UP2 UIADD3 UR26, UPT, UPT, UR34, 0x10, URZ ;  /* 0x00000010221aa890 */ /* 0x000fe2000fffe0ff */
[----:B------:R-:W-:Y:S01]  /*4930*/  @!P4 IADD3 R19, P0, PT, R38, 0x580, RZ ;  /* 0x000005802613c810 */ /* 0x000fe20007f1e0ff */
[----:B------:R-:W-:Y:S01]  /*4940*/  @!UP2 UIADD3 UR24, UPT, UPT, UR22, 0x2200, URZ ;  /* 0x000022001618a890 */ /* 0x000fe2000fffe0ff */
[----:B------:R-:W-:Y:S01]  /*4950*/  UMOV UR28, UR36 ;  /* 0x00000024001c7c82 */ /* 0x000fe20008000000 */
[----:B------:R-:W-:Y:S02]  /*4960*/  UMOV UR29, UR37 ;  /* 0x00000025001d7c82 */ /* 0x000fe40008000000 */
[----:B------:R-:W-:Y:S02]  /*4970*/  @!P4 IMAD.X R16, RZ, RZ, R39, P0 ;  /* 0x000000ffff10c224 */ /* 0x000fe400000e0627 */
        /* <DEDUP_REMOVED lines=10> */
[----:B------:R-:W3:Y:S02]  /*4a20*/  SYNCS.PHASECHK.TRANS64.TRYWAIT P2, [UR22+0xb0], R12 ;  /* 0x0000b00cff0075a7 */ /* 0x000ee40008041116 */
[----:B--23--:R-:W-:Y:S05]  /*4a30*/  @!P2 BRA `(.L_x_72) ;  /* 0x000000440040a947 */ /* 0x00cfea0003800000 */
.L_x_166:
[----:B------:R-:W2:Y:S01]  /*4a40*/  LDC.64 R14, c[0x0][0xb10] ;  /* 0x0002c400ff0e7b82 */ /* 0x000ea20000000a00 */
[----:B------:R-:W-:Y:S01]  /*4a50*/  @!P4 R2UR UR8, R16 ;  /* 0x000000001008c2ca */ /* 0x000fe200000e0000 */
[----:B------:R-:W-:Y:S01]  /*4a60*/  VOTEU.ALL UP2, P4 ;  /* 0x0000000000ff7886 */ /* 0x000fe20002040000 */
[----:B------:R-:W-:Y:S01]  /*4a70*/  @!P4 R2UR UR9, R19 ;  /* 0x000000001309c2ca */ /* 0x000fe200000e0000 */
[----:B------:R-:W-:Y:S01]  /*4a80*/  VOTEU.ALL UP1, P4 ;  /* 0x0000000000ff7886 */ /* 0x000fe20002020000 */
[----:B------:R-:W-:Y:S03]  /*4a90*/  @!P4 IMAD.MOV.U32 R16, RZ, RZ, 0x2000 ;  /* 0x00002000ff10c424 */ /* 0x000fe600078e00ff */
[----:B------:R-:W3:Y:S01]  /*4aa0*/  LDC.64 R10, c[0x0][0xb18] ;  /* 0x0002c600ff0a7b82 */ /* 0x000ee20000000a00 */
[----:B------:R-:W-:Y:S01]  /*4ab0*/  @!UP2 UIADD3 UR18, UPT, UPT, UR34, 0x20, URZ ;  /* 0x000000202212a890 */ /* 0x000fe2000fffe0ff */
[----:B------:R-:W-:Y:S01]  /*4ac0*/  @P3 SHF.R.U32.HI R28, RZ, 0x10, R29 ;  /* 0x00000010ff1c3819 */ /* 0x000fe2000001161d */
[----:B------:R-:W-:Y:S01]  /*4ad0*/  @!UP2 UIADD3 UR16, UPT, UPT, UR22, 0x4200, URZ ;  /* 0x000042001610a890 */ /* 0x000fe2000fffe0ff */
[----:B------:R-:W-:Y:S04]  /*4ae0*/  UMOV UR19, UR35 ;  /* 0x0000002300137c82 */ /* 0x000fe80008000000 */
[----:B------:R-:W4:Y:S01]  /*4af0*/  @!P1 LDC R0, c[0x0][0xb20] ;  /* 0x0002c800ff009b82 */ /* 0x000f220000000800 */
[----:B------:R-:W-:Y:S01]  /*4b00*/  UMOV UR20, UR36 ;  /* 0x0000002400147c82 */ /* 0x000fe20008000000 */
[----:B------:R-:W-:Y:S01]  /*4b10*/  IMAD.U32 R41, RZ, RZ, UR8 ;  /* 0x00000008ff297e24 */ /* 0x000fe2000f8e00ff */
[----:B------:R-:W-:Y:S05]  /*4b20*/  UMOV UR21, UR37 ;  /* 0x0000002500157c82 */ /* 0x000fea0008000000 */
[----:B-1----:R-:W1:Y:S01]  /*4b30*/  @!P1 LDC R3, c[0x0][0xb0c] ;  /* 0x0002c300ff039b82 */ /* 0x002e620000000800 */
[----:B------:R-:W-:Y:S01]  /*4b40*/  IMAD.U32 R40, RZ, RZ, UR9 ;  /* 0x00000009ff287e24 */ /* 0x000fe2000f8e00ff */
[----:B------:R-:W-:Y:S01]  /*4b50*/  @!UP2 UPRMT UR9, URZ, 0x40, URZ ;  /* 0x00000040ff09a896 */ /* 0x000fe200080000ff */
[----:B------:R-:W-:Y:S02]  /*4b60*/  @!P4 R2UR UR11, R41 ;  /* 0x00000000290bc2ca */ /* 0x000fe400000e0000 */
[----:B------:R-:W-:Y:S01]  /*4b70*/  @P3 R2UR UR57, R28 ;  /* 0x000000001c3932ca */ /* 0x000fe200000e0000 */
[----:B------:R-:W-:Y:S01]  /*4b80*/  @!UP2 UPRMT UR8, UR9, 0x5410, URZ ;  /* 0x000054100908a896 */ /* 0x000fe200080000ff */
[----:B------:R-:W-:Y:S11]  /*4b90*/  @!P4 R2UR UR10, R40 ;  /* 0x00000000280ac2ca */ /* 0x000ff600000e0000 */
[----:B------:R-:W-:Y:S02]  /*4ba0*/  @!UPT UIADD3 URZ, UPT, UPT, URZ, URZ, URZ ;  /* 0x000000fffffff290 */ /* 0x000fe4000fffe0ff */
[----:B------:R1:W-:Y:S01]  /*4bb0*/  @!UP1 UTMALDG.4D.IM2COL [UR16], [UR10], UR8 ;  /* 0x000000100a0093b4 */ /* 0x0003e20008058008 */
[----:B------:R1:W-:Y:S02]  /*4bc0*/  @!P4 SYNCS.ARRIVE.TRANS64.RED.A0TR RZ, [UR22+0x90], R16 ;  /* 0x00009010ffffc9a7 */ /* 0x0003e40008300416 */
[----:B-1----:R-:W-:Y:S01]  /*4bd0*/  @!P1 ISETP.NE.AND P2, PT, R3, 0x1, PT ;  /* 0x000000010300980c */ /* 0x002fe20003f45270 */
[C---:B--2---:R-:W-:Y:S01]  /*4be0*/  @!P1 IMAD.HI.U32 R14, R13.reuse, R14, RZ ;  /* 0x0000000e0d0e9227 */ /* 0x044fe200078e00ff */
[----:B---3--:R-:W-:Y:S03]  /*4bf0*/  @!P1 ISETP.NE.AND P0, PT, R10, 0x1, PT ;  /* 0x000000010a00980c */ /* 0x008fe60003f05270 */
[C---:B------:R-:W-:Y:S01]  /*4c00*/  @!P1 IMAD.HI.U32 R11, R8.reuse, R11, RZ ;  /* 0x0000000b080b9227 */ /* 0x040fe200078e00ff */
[----:B------:R-:W-:Y:S04]  /*4c10*/  @!P1 SHF.R.U32.HI R14, RZ, R15, R14 ;  /* 0x0000000fff0e9219 */ /* 0x000fe8000001160e */
[----:B----4-:R-:W-:Y:S02]  /*4c20*/  @!P1 SHF.R.U32.HI R9, RZ, R0, R11 ;  /* 0x00000000ff099219 */ /* 0x010fe4000001160b */
[----:B------:R-:W-:Y:S01]  /*4c30*/  @!P1 SEL R14, R13, R14, !P2 ;  /* 0x0000000e0d0e9207 */ /* 0x000fe20005000000 */
[----:B------:R-:W-:Y:S01]  /*4c40*/  SYNCS.ARRIVE.TRANS64.RED.A1T0 RZ, [UR45], RZ ;  /* 0x000000ffffff79a7 */ /* 0x000fe2000810042d */
[----:B------:R-:W-:Y:S05]  /*4c50*/  @!P1 SEL R9, R8, R9, !P0 ;  /* 0x0000000908099207 */ /* 0x000fea0004000000 */
[----:B------:R-:W-:Y:S01]  /*4c60*/  @!P1 IMAD.IADD R0, R9, 0x1, -R14 ;  /* 0x0000000109009824 */ /* 0x000fe200078e0a0e */
[----:B------:R-:W1:Y:S01]  /*4c70*/  SYNCS.PHASECHK.TRANS64.TRYWAIT P5, [UR22+0xb8], R12 ;  /* 0x0000b80cff0075a7 */ /* 0x000e6200080a1116 */
[----:B------:R-:W-:Y:S02]  /*4c80*/  @!P1 IMAD.IADD R9, R14, 0x1, -R9 ;  /* 0x000000010e099824 */ /* 0x000fe400078e0a09 */
[----:B------:R-:W-:Y:S02]  /*4c90*/  @!P1 IMAD R13, R0, R3, R13 ;  /* 0x00000003000d9224 */ /* 0x000fe400078e020d */
[----:B------:R-:W-:Y:S01]  /*4ca0*/  @!P1 IMAD R8, R9, R10, R8 ;  /* 0x0000000a09089224 */ /* 0x000fe200078e0208 */
[----:B-1----:R-:W-:Y:S06]  /*4cb0*/  @!P5 BRA `(.L_x_73) ;  /* 0x0000004000b8d947 */ /* 0x002fec0003800000 */
.L_x_168:
[----:B-1----:R-:W-:Y:S01]  /*4cc0*/  @!P4 IADD3 R3, P0, PT, R38, 0x580, RZ ;  /* 0x000005802603c810 */ /* 0x002fe20007f1e0ff */
[----:B------:R-:W-:Y:S01]  /*4cd0*/  VOTEU.ALL UP2, P4 ;  /* 0x0000000000ff7886 */ /* 0x000fe20002040000 */
[----:B------:R-:W-:Y:S01]  /*4ce0*/  VOTEU.ALL UP1, P4 ;  /* 0x0000000000ff7886 */ /* 0x000fe20002020000 */
[----:B------:R-:W-:Y:S01]  /*4cf0*/  UMOV UR11, UR35 ;  /* 0x00000023000b7c82 */ /* 0x000fe20008000000 */
[----:B------:R-:W-:Y:S01]  /*4d00*/  @!P4 R2UR UR9, R3 ;  /* 0x000000000309c2ca */ /* 0x000fe200000e0000 */
[----:B------:R-:W-:Y:S01]  /*4d10*/  @!P4 IMAD.X R0, RZ, RZ, R39, P0 ;  /* 0x000000ffff00c224 */ /* 0x000fe200000e0627 */
[----:B------:R-:W-:Y:S01]  /*4d20*/  @!UP2 UPRMT UR16, URZ, 0x40, URZ ;  /* 0x00000040ff10a896 */ /* 0x000fe200080000ff */
[----:B------:R-:W-:Y:S01]  /*4d30*/  LOP3.LUT R36, R36, 0x1, RZ, 0x3c, !PT ;  /* 0x0000000124247812 */ /* 0x000fe200078e3cff */
[----:B------:R-:W-:Y:S01]  /*4d40*/  @!UP2 UIADD3 UR10, UPT, UPT, UR34, 0x30, URZ ;  /* 0x00000030220aa890 */ /* 0x000fe2000fffe0ff */
[----:B------:R-:W-:Y:S01]  /*4d50*/  LOP3.LUT R34, R34, 0x1, RZ, 0x3c, !PT ;  /* 0x0000000122227812 */ /* 0x000fe200078e3cff */
[----:B------:R-:W-:Y:S01]  /*4d60*/  @!UP2 UPRMT UR20, UR16, 0x5410, URZ ;  /* 0x000054101014a896 */ /* 0x000fe200080000ff */
[----:B------:R-:W-:Y:S01]  /*4d70*/  @!P4 R2UR UR8, R0 ;  /* 0x000000000008c2ca */ /* 0x000fe200000e0000 */
[----:B------:R-:W-:Y:S01]  /*4d80*/  UMOV UR12, UR36 ;  /* 0x00000024000c7c82 */ /* 0x000fe20008000000 */
[----:B------:R-:W-:Y:S01]  /*4d90*/  UMOV UR13, UR37 ;  /* 0x00000025000d7c82 */ /* 0x000fe20008000000 */
[----:B------:R-:W-:Y:S02]  /*4da0*/  IMAD.IADD R16, R8, 0x1, R51 ;  /* 0x0000000108107824 */ /* 0x000fe400078e0233 */
[----:B------:R-:W-:Y:S02]  /*4db0*/  IMAD.IADD R19, R13, 0x1, R78 ;  /* 0x000000010d137824 */ /* 0x000fe400078e024e */
[----:B------:R-:W-:Y:S01]  /*4dc0*/  IMAD.U32 R10, RZ, RZ, UR9 ;  /* 0x00000009ff0a7e24 */ /* 0x000fe2000f8e00ff */
[----:B------:R-:W-:Y:S04]  /*4dd0*/  @!UP2 UIADD3 UR9, UPT, UPT, UR22, 0x98, URZ ;  /* 0x000000981609a890 */ /* 0x000fe8000fffe0ff */
[----:B------:R-:W-:Y:S01]  /*4de0*/  @!P4 R2UR UR18, R10 ;  /* 0x000000000a12c2ca */ /* 0x000fe200000e0000 */
[----:B------:R-:W-:Y:S01]  /*4df0*/  IMAD.U32 R11, RZ, RZ, UR8 ;  /* 0x00000008ff0b7e24 */ /* 0x000fe2000f8e00ff */
[----:B------:R-:W-:Y:S04]  /*4e00*/  @!UP2 UIADD3 UR8, UPT, UPT, UR22, 0x6200, URZ ;  /* 0x000062001608a890 */ /* 0x000fe8000fffe0ff */
[----:B------:R-:W-:Y:S11]  /*4e10*/  @!P4 R2UR UR19, R11 ;  /* 0x000000000b13c2ca */ /* 0x000ff600000e0000 */
[----:B------:R-:W-:Y:S02]  /*4e20*/  @!UPT UIADD3 URZ, UPT, UPT, URZ, URZ, URZ ;  /* 0x000000fffffff290 */ /* 0x000fe4000fffe0ff */
[----:B------:R2:W-:Y:S01]  /*4e30*/  @!UP1 UTMALDG.4D.IM2COL [UR8], [UR18], UR20 ;  /* 0x00000008120093b4 */ /* 0x0005e20008058014 */
[----:B------:R2:W-:Y:S01]  /*4e40*/  @!P4 SYNCS.ARRIVE.TRANS64.RED.A0TR RZ, [UR22+0x98], R33 ;  /* 0x00009821ffffc9a7 */ /* 0x0005e20008300416 */
[----:B------:R-:W-:Y:S01]  /*4e50*/  UPLOP3.LUT UP1, UPT, UPT, UPT, UPT, 0x80, 0x8 ;  /* 0x000000000008789c */ /* 0x000fe20003f2f070 */
[----:B------:R-:W-:Y:S01]  /*4e60*/  SYNCS.ARRIVE.TRANS64.RED.A1T0 RZ, [UR23], RZ ;  /* 0x000000ffffff79a7 */ /* 0x000fe20008100417 */
[----:B------:R-:W-:Y:S09]  /*4e70*/  @P3 BRA `(.L_x_74) ;  /* 0xfffffff000743947 */ /* 0x000ff2000383ffff */
[----:B------:R-:W-:-:S04]  /*4e80*/  SHF.L.U32 R3, R36, 0x1f, RZ ;  /* 0x0000001f24037819 */ /* 0x000fc800000006ff */
[----:B------:R-:W1:Y:S02]  /*4e90*/  SYNCS.PHASECHK.TRANS64.TRYWAIT P0, [UR22+0xa0], R3 ;  /* 0x0000a003ff0075a7 */ /* 0x000e640008001116 */
[----:B-1----:R-:W-:Y:S05]  /*4ea0*/  @!P0 BRA `(.L_x_75) ;  /* 0x0000004000548947 */ /* 0x002fea0003800000 */
.L_x_170:
[----:B------:R-:W3:Y:S02]  /*4eb0*/  SYNCS.PHASECHK.TRANS64.TRYWAIT P0, [UR22+0xa8], R3 ;  /* 0x0000a803ff0075a7 */ /* 0x000ee40008001116 */
[----:B---3--:R-:W-:Y:S05]  /*4ec0*/  @!P0 BRA `(.L_x_76) ;  /* 0x0000004000648947 */ /* 0x008fea0003800000 */
.L_x_172:
[----:B------:R-:W3:Y:S02]  /*4ed0*/  SYNCS.PHASECHK.TRANS64.TRYWAIT P0, [UR22+0xb0], R3 ;  /* 0x0000b003ff0075a7 */ /* 0x000ee40008001116 */
[----:B---3--:R-:W-:Y:S05]  /*4ee0*/  @!P0 BRA `(.L_x_77) ;  /* 0x0000004000748947 */ /* 0x008fea0003800000 */
.L_x_174:
[----:B-1----:R-:W-:-:S07]  /*4ef0*/  MOV R0, UR22 ;  /* 0x0000001600007c02 */ /* 0x002fce0008000f00 */
.L_x_78:
[----:B-1----:R-:W-:-:S04]  /*4f00*/  SHF.L.U32 R3, R36, 0x1f, RZ ;  /* 0x0000001f24037819 */ /* 0x002fc800000006ff */
[----:B------:R1:W3:Y:S03]  /*4f10*/  SYNCS.PHASECHK.TRANS64.TRYWAIT P0, [R0+URZ+0xb8], R3 ;  /* 0x0000b803000075a7 */ /* 0x0002e600080011ff */
[----:B---3--:R-:W-:Y:S05]  /*4f20*/  @!P0 NANOSLEEP.SYNCS 0x989680 ;  /* 0x009896800000895d */ /* 0x008fea0003900000 */
[----:B------:R-:W3:Y:S02]  /*4f30*/  @!P0 SYNCS.PHASECHK.TRANS64 P0, [R0+URZ+0xb8], R3 ;  /* 0x0000b803000085a7 */ /* 0x000ee400080010ff */
[----:B--23--:R-:W-:Y:S05]  /*4f40*/  @P0 EXIT ;  /* 0x000000000000094d */ /* 0x00cfea0003800000 */
[----:B------:R-:W-:Y:S05]  /*4f50*/  BRA `(.L_x_78) ;  /* 0xfffffffc00e87947 */ /* 0x000fea000383ffff */
.L_x_63:
[----:B------:R-:W-:-:S06]  /*4f60*/  UISETP.GE.AND UP1, UPT, UR8, 0x4, UPT ;  /* 0x000000040800788c */ /* 0x000fcc000bf26270 */
[----:B------:R-:W-:-:S13]  /*4f70*/  PLOP3.LUT P0, PT, PT, PT, UP1, 0x80, 0x8 ;  /* 0x000000000008781c */ /* 0x000fda0003f0f018 */
[----:B------:R-:W-:Y:S05]  /*4f80*/  @!P0 EXIT ;  /* 0x000000000000894d */ /* 0x000fea0003800000 */
[----:B------:R-:W-:Y:S01]  /*4f90*/  BAR.SYNC.DEFER_BLOCKING 0x6, 0xa0 ;  /* 0x0182800000007b1d */ /* 0x000fe20000010000 */
[C---:B------:R-:W-:Y:S01]  /*4fa0*/  IMAD.SHL.U32 R3, R88.reuse, 0x10, RZ ;  /* 0x0000001058037824 */ /* 0x040fe200078e00ff */
[C---:B------:R-:W-:Y:S01]  /*4fb0*/  LOP3.LUT R89, R88.reuse, 0x60, RZ, 0xc0, !PT ;  /* 0x0000006058597812 */ /* 0x040fe200078ec0ff */
[C---:B------:R-:W-:Y:S01]  /*4fc0*/  IMAD.SHL.U32 R2, R88.reuse, 0x2, RZ ;  /* 0x0000000258027824 */ /* 0x040fe200078e00ff */
[C---:B------:R-:W-:Y:S01]  /*4fd0*/  LOP3.LUT R0, R88.reuse, 0x2, RZ, 0xc0, !PT ;  /* 0x0000000258007812 */ /* 0x040fe200078ec0ff */
[C---:B------:R-:W-:Y:S01]  /*4fe0*/  IMAD.U32 R32, R88.reuse, 0x10000, RZ ;  /* 0x0001000058207824 */ /* 0x040fe200078e00ff */
[----:B------:R-:W-:Y:S02]  /*4ff0*/  UMOV UR50, 0x400 ;  /* 0x0000040000327882 */ /* 0x000fe40000000000 */
[----:B------:R-:W1:Y:S01]  /*5000*/  LDC R83, c[0x0][0x370] ;  /* 0x0000dc00ff537b82 */ /* 0x000e620000000800 */
[----:B------:R-:W-:Y:S01]  /*5010*/  ULEA UR50, UR45, UR50, 0x18 ;  /* 0x000000322d327291 */ /* 0x000fe2000f8ec0ff */
[----:B------:R-:W-:Y:S01]  /*5020*/  LOP3.LUT R7, R3, 0x60, RZ, 0xc0, !PT ;  /* 0x0000006003077812 */ /* 0x000fe200078ec0ff */
[----:B------:R-:W-:Y:S01]  /*5030*/  IMAD.MOV.U32 R86, RZ, RZ, 0x1 ;  /* 0x00000001ff567424 */ /* 0x000fe200078e00ff */
[----:B------:R-:W-:Y:S01]  /*5040*/  LOP3.LUT R88, R88, 0x4, RZ, 0xc0, !PT ;  /* 0x0000000458587812 */ /* 0x000fe200078ec0ff */
[----:B------:R-:W-:Y:S01]  /*5050*/  UIADD3 UR4, UPT, UPT, UR50, 0x200, URZ ;  /* 0x0000020032047890 */ /* 0x000fe2000fffe0ff */
[----:B------:R-:W-:Y:S01]  /*5060*/  LOP3.LUT R2, R7, 0xc, R2, 0xf8, !PT ;  /* 0x0000000c07027812 */ /* 0x000fe200078ef802 */
[----:B------:R-:W-:Y:S01]  /*5070*/  IMAD.MOV.U32 R30, RZ, RZ, RZ ;  /* 0x000000ffff1e7224 */ /* 0x000fe200078e00ff */
[----:B------:R-:W2:Y:S01]  /*5080*/  LDC R28, c[0x0][0xb0c] ;  /* 0x0002c300ff1c7b82 */ /* 0x000ea20000000800 */
[----:B------:R-:W-:-:S02]  /*5090*/  CS2R R84, SRZ ;  /* 0x0000000000547805 */ /* 0x000fc4000001ff00 */
[----:B------:R-:W-:Y:S01]  /*50a0*/  LOP3.LUT R2, R2, 0x790, R3, 0xf8, !PT ;  /* 0x0000079002027812 */ /* 0x000fe200078ef803 */
[----:B------:R-:W-:Y:S01]  /*50b0*/  IMAD.U32 R81, RZ, RZ, UR4 ;  /* 0x00000004ff517e24 */ /* 0x000fe2000f8e00ff */
[----:B------:R-:W-:Y:S01]  /*50c0*/  LOP3.LUT R32, R32, 0x600000, RZ, 0xc0, !PT ;  /* 0x0060000020207812 */ /* 0x000fe200078ec0ff */
[----:B------:R-:W4:Y:S02]  /*50d0*/  LDCU.64 UR54, c[0x0][0x348] ;  /* 0x00006900ff3677ac */ /* 0x000f240008000a00 */
[----:B------:R-:W-:Y:S01]  /*50e0*/  IMAD R87, R2, 0x4, R81 ;  /* 0x0000000402577824 */ /* 0x000fe200078e0251 */
[----:B------:R-:W1:Y:S01]  /*50f0*/  LDC R80, c[0x0][0xb20] ;  /* 0x0002c800ff507b82 */ /* 0x000e620000000800 */
[----:B------:R-:W3:Y:S01]  /*5100*/  LDS R4, [UR50+0x120] ;  /* 0x00012032ff047984 */ /* 0x000ee20008000800 */
[----:B------:R-:W1:Y:S01]  /*5110*/  LDCU.64 UR36, c[0x0][0x888] ;  /* 0x00011100ff2477ac */ /* 0x000e620008000a00 */
[--C-:B------:R-:W-:Y:S02]  /*5120*/  IMAD R93, R0, -0x10, R87.reuse ;  /* 0xfffffff0005d7824 */ /* 0x100fe400078e0257 */
[----:B------:R-:W-:Y:S01]  /*5130*/  IMAD R91, R88, -0x10, R87 ;  /* 0xfffffff0585b7824 */ /* 0x000fe200078e0257 */
[----:B------:R-:W1:Y:S02]  /*5140*/  LDCU.64 UR38, c[0x0][0x890] ;  /* 0x00011200ff2677ac */ /* 0x000e640008000a00 */
[----:B------:R-:W1:Y:S01]  /*5150*/  LDC R27, c[0x0][0xb30] ;  /* 0x0002cc00ff1b7b82 */ /* 0x000e620000000800 */
[----:B------:R-:W1:Y:S01]  /*5160*/  LDCU.64 UR46, c[0x0][0xa90] ;  /* 0x00015200ff2e77ac */ /* 0x000e620008000a00 */
[----:B------:R-:W-:Y:S01]  /*5170*/  UMOV UR52, URZ ;  /* 0x000000ff00347c82 */ /* 0x000fe20008000000 */
[----:B------:R-:W-:-:S05]  /*5180*/  UMOV UR56, URZ ;  /* 0x000000ff00387c82 */ /* 0x000fca0008000000 */
[----:B------:R-:W1:Y:S08]  /*5190*/  LDC.64 R72, c[0x0][0xb10] ;  /* 0x0002c400ff487b82 */ /* 0x000e700000000a00 */
[----:B------:R-:W1:Y:S08]  /*51a0*/  LDC.64 R24, c[0x0][0xb18] ;  /* 0x0002c600ff187b82 */ /* 0x000e700000000a00 */
[----:B------:R-:W1:Y:S08]  /*51b0*/  LDC.64 R22, c[0x0][0xb28] ;  /* 0x0002ca00ff167b82 */ /* 0x000e700000000a00 */
[----:B------:R-:W1:Y:S01]  /*51c0*/  LDC.64 R70, c[0x0][0x8b0] ;  /* 0x00022c00ff467b82 */ /* 0x000e620000000a00 */
[C---:B---3--:R-:W-:Y:S01]  /*51d0*/  VIADD R5, R4.reuse, 0x40 ;  /* 0x0000004004057836 */ /* 0x048fe20000000000 */
[----:B------:R-:W-:-:S04]  /*51e0*/  LOP3.LUT R4, R4, 0xffff, RZ, 0xc0, !PT ;  /* 0x0000ffff04047812 */ /* 0x000fc800078ec0ff */
[----:B------:R-:W-:Y:S02]  /*51f0*/  LOP3.LUT R5, R5, 0xffff, RZ, 0xc0, !PT ;  /* 0x0000ffff05057812 */ /* 0x000fe400078ec0ff */
[----:B------:R-:W3:Y:S03]  /*5200*/  LDC.64 R68, c[0x0][0x8a8] ;  /* 0x00022a00ff447b82 */ /* 0x000ee60000000a00 */
[----:B------:R1:W-:Y:S05]  /*5210*/  STL.64 [R1], R4 ;  /* 0x0000000401007387 */ /* 0x0003ea0000100a00 */
[----:B------:R-:W1:Y:S08]  /*5220*/  LDC.64 R76, c[0x0][0xa80] ;  /* 0x0002a000ff4c7b82 */ /* 0x000e700000000a00 */
[----:B------:R-:W1:Y:S08]  /*5230*/  LDC.64 R74, c[0x0][0xa88] ;  /* 0x0002a200ff4a7b82 */ /* 0x000e700000000a00 */
[----:B--2-4-:R-:W1:Y:S02]  /*5240*/  LDC R82, c[0x0][0x374] ;  /* 0x0000dd00ff527b82 */ /* 0x014e640000000800 */
.L_x_122:
[----:B--2---:R-:W-:Y:S04]  /*5250*/  SHF.L.U32 R3, R84, 0x1f, RZ ;  /* 0x0000001f54037819 */ /* 0x004fe800000006ff */
[----:B------:R-:W2:Y:S02]  /*5260*/  SYNCS.PHASECHK.TRANS64.TRYWAIT P0, [UR50+0xd0], R3 ;  /* 0x0000d003ff0075a7 */ /* 0x000ea40008001132 */
[----:B--23--:R-:W-:Y:S05]  /*5270*/  @!P0 BRA `(.L_x_79) ;  /* 0x0000003c00a88947 */ /* 0x00cfea0003800000 */
.L_x_176:
[----:B------:R-:W4:Y:S01]  /*5280*/  LDC.64 R12, c[0x0][0xb10] ;  /* 0x0002c400ff0c7b82 */ /* 0x000f220000000a00 */
[----:B------:R-:W3:Y:S01]  /*5290*/  LDS.128 R36, [UR50+0x110] ;  /* 0x00011032ff247984 */ /* 0x000ee20008000c00 */
[----:B------:R-:W-:Y:S01]  /*52a0*/  UIADD3 UR4, UPT, UPT, UR50, 0xd8, URZ ;  /* 0x000000d832047890 */ /* 0x000fe2000fffe0ff */
[----:B--2---:R-:W-:Y:S01]  /*52b0*/  IMAD R0, R30, 0x4, R1 ;  /* 0x000000041e007824 */ /* 0x004fe200078e0201 */
[----:B-1----:R-:W-:Y:S04]  /*52c0*/  ISETP.NE.AND P1, PT, R27, 0x1, PT ;  /* 0x000000011b00780c */ /* 0x002fe80003f25270 */
[----:B------:R-:W1:Y:S01]  /*52d0*/  LDC.64 R10, c[0x0][0xb18] ;  /* 0x0002c600ff0a7b82 */ /* 0x000e620000000a00 */
[----:B------:R-:W-:Y:S01]  /*52e0*/  UPRMT UR4, URZ, 0x654, UR4 ;  /* 0x00000654ff047896 */ /* 0x000fe20008000004 */
[----:B------:R-:W-:Y:S01]  /*52f0*/  ISETP.GE.AND P0, PT, R26, 0x1, PT ;  /* 0x000000011a00780c */ /* 0x000fe20003f06270 */
[----:B------:R-:W-:Y:S01]  /*5300*/  @!PT LDS RZ, [RZ] ;  /* 0x00000000fffff984 */ /* 0x000fe20000000800 */
[----:B------:R-:W-:Y:S01]  /*5310*/  @!PT LDS RZ, [RZ] ;  /* 0x00000000fffff984 */ /* 0x000fe20000000800 */
[----:B------:R-:W-:Y:S01]  /*5320*/  @!PT LDS RZ, [RZ] ;  /* 0x00000000fffff984 */ /* 0x000fe20000000800 */
[----:B------:R-:W-:Y:S01]  /*5330*/  @!PT LDS RZ, [RZ] ;  /* 0x00000000fffff984 */ /* 0x000fe20000000800 */
[----:B------:R2:W-:Y:S06]  /*5340*/  MEMBAR.ALL.CTA ;  /* 0x0000000000007992 */ /* 0x0005ec0000008000 */
[----:B--2---:R-:W2:Y:S01]  /*5350*/  FENCE.VIEW.ASYNC.S ;  /* 0x00000000000073c6 */ /* 0x004ea20000000000 */
[----:B------:R-:W1:Y:S08]  /*5360*/  @!P1 LDC R14, c[0x0][0xb20] ;  /* 0x0002c800ff0e9b82 */ /* 0x000e700000000800 */
[----:B------:R-:W1:Y:S01]  /*5370*/  @!P1 LDC R9, c[0x0][0xb0c] ;  /* 0x0002c300ff099b82 */ /* 0x000e620000000800 */
[----:B--2---:R-:W-:Y:S01]  /*5380*/  SYNCS.ARRIVE.TRANS64.RED.A1T0 RZ, [UR4], RZ ;  /* 0x000000ffffff79a7 */ /* 0x004fe20008100404 */
[----:B------:R2:W5:Y:S01]  /*5390*/  LDL R17, [R0] ;  /* 0x0000000000117983 */ /* 0x0005620000100800 */
[----:B---3--:R-:W-:Y:S04]  /*53a0*/  LOP3.LUT P4, RZ, R38, 0x1, RZ, 0xc0, !PT ;  /* 0x0000000126ff7812 */ /* 0x008fe8000788c0ff */
[----:B------:R-:W-:Y:S09]  /*53b0*/  P2R R92, PR, RZ, 0x10 ;  /* 0x00000010ff5c7803 */ /* 0x000ff20000000000 */
[----:B------:R-:W-:Y:S02]  /*53c0*/  @P4 MOV R31, R36 ;  /* 0x00000024001f4202 */ /* 0x000fe40000000f00 */
[----:B------:R-:W-:Y:S01]  /*53d0*/  @P4 LOP3.LUT R29, R37, 0xffff, RZ, 0xc0, !PT ;  /* 0x0000ffff251d4812 */ /* 0x000fe200078ec0ff */
[----:B--2-4-:R-:W-:Y:S06]  /*53e0*/  @!P0 BRA `(.L_x_80) ;  /* 0x0000000000a48947 */ /* 0x014fec0003800000 */
[----:B------:R-:W-:Y:S01]  /*53f0*/  IMAD.HI.U32 R21, R82, R25, RZ ;  /* 0x0000001952157227 */ /* 0x000fe200078e00ff */
[----:B------:R-:W-:Y:S02]  /*5400*/  ISETP.NE.AND P0, PT, R24, 0x1, PT ;  /* 0x000000011800780c */ /* 0x000fe40003f05270 */
[----:B------:R-:W-:Y:S01]  /*5410*/  ISETP.NE.AND P2, PT, R26, 0x1, PT ;  /* 0x000000011a00780c */ /* 0x000fe20003f45270 */
[----:B------:R-:W-:Y:S01]  /*5420*/  IMAD.HI.U32 R18, R83, R72, RZ ;  /* 0x0000004853127227 */ /* 0x000fe200078e00ff */
[----:B------:R-:W-:Y:S02]  /*5430*/  SHF.R.U32.HI R21, RZ, R80, R21 ;  /* 0x00000050ff157219 */ /* 0x000fe40000011615 */
[----:B------:R-:W-:Y:S01]  /*5440*/  ISETP.NE.AND P3, PT, R28, 0x1, PT ;  /* 0x000000011c00780c */ /* 0x000fe20003f65270 */
[----:B------:R-:W-:Y:S01]  /*5450*/  IMAD.HI.U32 R34, R31, R72, RZ ;  /* 0x000000481f227227 */ /* 0x000fe200078e00ff */
[----:B------:R-:W-:Y:S02]  /*5460*/  SHF.R.U32.HI R18, RZ, R73, R18 ;  /* 0x00000049ff127219 */ /* 0x000fe40000011612 */
[----:B------:R-:W-:Y:S01]  /*5470*/  SEL R3, R82, R21, !P0 ;  /* 0x0000001552037207 */ /* 0x000fe20004000000 */
[----:B------:R-:W-:Y:S01]  /*5480*/  IMAD.HI.U32 R21, R29, R25, RZ ;  /* 0x000000191d157227 */ /* 0x000fe200078e00ff */
[----:B------:R-:W-:Y:S02]  /*5490*/  SEL R7, R83, R18, !P3 ;  /* 0x0000001253077207 */ /* 0x000fe40005800000 */
[----:B------:R-:W-:Y:S01]  /*54a0*/  SHF.R.U32.HI R34, RZ, R73, R34 ;  /* 0x00000049ff227219 */ /* 0x000fe20000011622 */
[-C--:B------:R-:W-:Y:S04]  /*54b0*/  IMAD.HI.U32 R18, R3, R22.reuse, RZ ;  /* 0x0000001603127227 */ /* 0x080fe800078e00ff */
[----:B------:R-:W-:Y:S01]  /*54c0*/  IMAD.HI.U32 R20, R7, R22, RZ ;  /* 0x0000001607147227 */ /* 0x000fe200078e00ff */
[-C--:B------:R-:W-:Y:S02]  /*54d0*/  @P2 SHF.R.U32.HI R3, RZ, R23.reuse, R18 ;  /* 0x00000017ff032219 */ /* 0x080fe40000011612 */
[----:B------:R-:W-:Y:S02]  /*54e0*/  SHF.R.U32.HI R18, RZ, R80, R21 ;  /* 0x00000050ff127219 */ /* 0x000fe40000011615 */
[----:B------:R-:W-:Y:S01]  /*54f0*/  @P2 SHF.R.U32.HI R7, RZ, R23, R20 ;  /* 0x00000017ff072219 */ /* 0x000fe20000011614 */
[C---:B------:R-:W-:Y:S01]  /*5500*/  IMAD R2, R26.reuse, R3, RZ ;  /* 0x000000031a027224 */ /* 0x040fe200078e02ff */
[----:B------:R-:W-:Y:S02]  /*5510*/  SEL R5, R29, R18, !P0 ;  /* 0x000000121d057207 */ /* 0x000fe40004000000 */
[----:B------:R-:W-:Y:S01]  /*5520*/  SEL R3, R31, R34, !P3 ;  /* 0x000000221f037207 */ /* 0x000fe20005800000 */
[----:B------:R-:W-:Y:S01]  /*5530*/  IMAD R4, R26, R7, RZ ;  /* 0x000000071a047224 */ /* 0x000fe200078e02ff */
[C---:B------:R-:W-:Y:S01]  /*5540*/  ISETP.GE.AND P0, PT, R5.reuse, R2, PT ;  /* 0x000000020500720c */ /* 0x040fe20003f06270 */
[----:B------:R-:W-:Y:S03]  /*5550*/  IMAD.HI.U32 R6, R5, R22, RZ ;  /* 0x0000001605067227 */ /* 0x000fe600078e00ff */
[----:B------:R-:W-:Y:S01]  /*5560*/  ISETP.GE.OR P0, PT, R3, R4, P0 ;  /* 0x000000040300720c */ /* 0x000fe20000706670 */
[----:B------:R-:W-:Y:S01]  /*5570*/  IMAD.MOV R4, RZ, RZ, -R3 ;  /* 0x000000ffff047224 */ /* 0x000fe200078e0a03 */
[-C--:B------:R-:W-:Y:S03]  /*5580*/  SHF.R.U32.HI R6, RZ, R23.reuse, R6 ;  /* 0x00000017ff067219 */ /* 0x080fe60000011606 */
[----:B------:R-:W-:Y:S01]  /*5590*/  IMAD R31, R28, R4, R31 ;  /* 0x000000041c1f7224 */ /* 0x000fe200078e021f */
[----:B------:R-:W-:Y:S05]  /*55a0*/  SEL R15, R5, R6, !P2 ;  /* 0x00000006050f7207 */ /* 0x000fea0005000000 */
[----:B------:R-:W-:Y:S02]  /*55b0*/  IMAD.MOV R6, RZ, RZ, -R15 ;  /* 0x000000ffff067224 */ /* 0x000fe400078e0a0f */
[C---:B------:R-:W-:Y:S04]  /*55c0*/  @!P0 IMAD.HI.U32 R2, R3.reuse, R22, RZ ;  /* 0x0000001603028227 */ /* 0x040fe800078e00ff */
[----:B------:R-:W-:Y:S01]  /*55d0*/  IMAD R6, R26, R6, R5 ;  /* 0x000000061a067224 */ /* 0x000fe200078e0205 */
[----:B------:R-:W-:Y:S04]  /*55e0*/  @!P0 SHF.R.U32.HI R2, RZ, R23, R2 ;  /* 0x00000017ff028219 */ /* 0x000fe80000011602 */
[----:B------:R-:W-:Y:S02]  /*55f0*/  @!P0 SEL R0, R3, R2, !P2 ;  /* 0x0000000203008207 */ /* 0x000fe40005000000 */
[----:B------:R-:W-:Y:S02]  /*5600*/  IADD3 R2, PT, PT, -R5, RZ, RZ ;  /* 0x000000ff05027210 */ /* 0x000fe40007ffe1ff */
[----:B------:R-:W-:Y:S01]  /*5610*/  @!P0 IADD3 R8, PT, PT, R15, -R0, RZ ;  /* 0x800000000f088210 */ /* 0x000fe20007ffe0ff */
[----:B------:R-:W-:Y:S02]  /*5620*/  @!P0 IMAD R0, R7, R6, R0 ;  /* 0x0000000607008224 */ /* 0x000fe400078e0200 */
[----:B------:R-:W-:Y:S02]  /*5630*/  IMAD R29, R24, R2, R29 ;  /* 0x00000002181d7224 */ /* 0x000fe400078e021d */
[----:B------:R-:W-:Y:S02]  /*5640*/  @!P0 IMAD R5, R8, R26, R3 ;  /* 0x0000001a08058224 */ /* 0x000fe400078e0203 */
[----:B------:R-:W-:Y:S04]  /*5650*/  @!P0 IMAD.MOV.U32 R3, RZ, RZ, R0 ;  /* 0x000000ffff038224 */ /* 0x000fe800078e0000 */
[----:B------:R-:W-:Y:S02]  /*5660*/  IMAD R31, R3, R28, R31 ;  /* 0x0000001c031f7224 */ /* 0x000fe400078e021f */
[----:B------:R-:W-:Y:S07]  /*5670*/  IMAD R29, R5, R24, R29 ;  /* 0x00000018051d7224 */ /* 0x000fee00078e021d */
.L_x_80:
[----:B-1----:R-:W-:Y:S01]  /*5680*/  @!P1 ISETP.NE.AND P0, PT, R10, 0x1, PT ;  /* 0x000000010a00980c */ /* 0x002fe20003f05270 */
[----:B------:R-:W-:Y:S01]  /*5690*/  @!P1 IMAD.HI.U32 R3, R29, R11, RZ ;  /* 0x0000000b1d039227 */ /* 0x000fe200078e00ff */
[----:B------:R-:W-:Y:S01]  /*56a0*/  R2UR UR41, R16 ;  /* 0x00000000102972ca */ /* 0x000fe200000e0000 */
[----:B------:R-:W-:Y:S01]  /*56b0*/  BSSY.RECONVERGENT B6, `(.L_x_81) ;  /* 0x000002f000067945 */ /* 0x000fe20003800200 */
[----:B------:R-:W-:Y:S01]  /*56c0*/  @!P1 ISETP.NE.AND P2, PT, R9, 0x1, PT ;  /* 0x000000010900980c */ /* 0x000fe20003f45270 */
[----:B------:R-:W-:Y:S01]  /*56d0*/  @!P1 IMAD.HI.U32 R0, R31, R12, RZ ;  /* 0x0000000c1f009227 */ /* 0x000fe200078e00ff */
[----:B------:R-:W-:Y:S02]  /*56e0*/  @!P1 SHF.R.U32.HI R2, RZ, R14, R3 ;  /* 0x0000000eff029219 */ /* 0x000fe40000011603 */
[----:B------:R-:W-:Y:S02]  /*56f0*/  @P4 SHF.R.U32.HI R36, RZ, 0x10, R37 ;  /* 0x00000010ff244819 */ /* 0x000fe40000011625 */
[----:B------:R-:W-:Y:S02]  /*5700*/  @!P1 SEL R2, R29, R2, !P0 ;  /* 0x000000021d029207 */ /* 0x000fe40004000000 */
[----:B------:R-:W-:Y:S02]  /*5710*/  @!P1 SHF.R.U32.HI R0, RZ, R13, R0 ;  /* 0x0000000dff009219 */ /* 0x000fe40000011600 */
[----:B------:R-:W-:Y:S01]  /*5720*/  LOP3.LUT P0, RZ, R81, 0x1b0, RZ, 0xc0, !PT ;  /* 0x000001b051ff7812 */ /* 0x000fe2000780c0ff */
[----:B------:R-:W-:Y:S01]  /*5730*/  USHF.L.U32 UR41, UR41, 0x6, URZ ;  /* 0x0000000629297899 */ /* 0x000fe200080006ff */
[----:B------:R-:W-:Y:S02]  /*5740*/  @!P1 SEL R3, R31, R0, !P2 ;  /* 0x000000001f039207 */ /* 0x000fe40005000000 */
[----:B------:R-:W-:Y:S03]  /*5750*/  @P4 R2UR UR51, R36 ;  /* 0x00000000243342ca */ /* 0x000fe600000e0000 */
[----:B------:R-:W-:Y:S02]  /*5760*/  @!P1 IMAD.IADD R0, R2, 0x1, -R3 ;  /* 0x0000000102009824 */ /* 0x000fe400078e0a03 */
[----:B------:R-:W-:Y:S02]  /*5770*/  @!P1 IMAD.IADD R2, R3, 0x1, -R2 ;  /* 0x0000000103029824 */ /* 0x000fe400078e0a02 */
[----:B------:R-:W-:Y:S02]  /*5780*/  @!P1 IMAD R31, R0, R9, R31 ;  /* 0x00000009001f9224 */ /* 0x000fe400078e021f */
[----:B------:R-:W-:Y:S01]  /*5790*/  @!P1 IMAD R29, R2, R10, R29 ;  /* 0x0000000a021d9224 */ /* 0x000fe200078e021d */
[----:B------:R-:W-:Y:S06]  /*57a0*/  @!P0 BRA `(.L_x_82) ;  /* 0x00000000007c8947 */ /* 0x000fec0003800000 */
[----:B------:R-:W1:Y:S01]  /*57b0*/  LDCU.64 UR8, c[0x4][0x80] ;  /* 0x01001000ff0877ac */ /* 0x000e620008000a00 */
[----:B------:R-:W-:Y:S01]  /*57c0*/  MOV R2, 0x0 ;  /* 0x0000000000027802 */ /* 0x000fe20000000f00 */
[----:B------:R-:W-:Y:S02]  /*57d0*/  HFMA2 R12, -RZ, RZ, 0, 5.9604644775390625e-08 ;  /* 0x00000001ff0c7431 */ /* 0x000fe400000001ff */
[----:B------:R-:W-:Y:S01]  /*57e0*/  IMAD.MOV.U32 R8, RZ, RZ, 0x70 ;  /* 0x00000070ff087424 */ /* 0x000fe200078e00ff */
[----:B------:R2:W3:Y:S01]  /*57f0*/  LDC.64 R14, c[0x4][R2] ;  /* 0x01000000020e7b82 */ /* 0x0004e20000000a00 */
[----:B------:R-:W4:Y:S01]  /*5800*/  LDCU.64 UR6, c[0x4][0x88] ;  /* 0x01001100ff0677ac */ /* 0x000f220008000a00 */
[----:B------:R-:W-:Y:S01]  /*5810*/  IMAD.MOV.U32 R13, RZ, RZ, RZ ;  /* 0x000000ffff0d7224 */ /* 0x000fe200078e00ff */
[----:B------:R-:W2:Y:S01]  /*5820*/  LDCU.64 UR4, c[0x4][0x8] ;  /* 0x01000100ff0477ac */ /* 0x000ea20008000a00 */
[----:B-1----:R-:W-:Y:S01]  /*5830*/  MOV R5, UR9 ;  /* 0x0000000900057c02 */ /* 0x002fe20008000f00 */
[----:B------:R-:W-:Y:S01]  /*5840*/  IMAD.U32 R4, RZ, RZ, UR8 ;  /* 0x00000008ff047e24 */ /* 0x000fe2000f8e00ff */
[----:B----4-:R-:W-:Y:S01]  /*5850*/  MOV R7, UR7 ;  /* 0x0000000700077c02 */ /* 0x010fe20008000f00 */
[----:B------:R-:W-:Y:S01]  /*5860*/  IMAD.U32 R6, RZ, RZ, UR6 ;  /* 0x00000006ff067e24 */ /* 0x000fe2000f8e00ff */
[----:B--2---:R-:W-:Y:S01]  /*5870*/  MOV R11, UR5 ;  /* 0x00000005000b7c02 */ /* 0x004fe20008000f00 */
[----:B------:R-:W-:Y:S02]  /*5880*/  IMAD.U32 R10, RZ, RZ, UR4 ;  /* 0x00000004ff0a7e24 */ /* 0x000fe4000f8e00ff */
[----:B------:R-:W-:Y:S07]  /*5890*/  LEPC R20, `(.L_x_83) ;  /* 0x000000001014794e */ /* 0x000fee0000000000 */
[----:B---3-5:R-:W-:Y:S05]  /*58a0*/  CALL.ABS.NOINC R14 ;  /* 0x000000000e007343 */ /* 0x028fea0003c00000 */
.L_x_83:
[----:B------:R-:W1:Y:S01]  /*58b0*/  LDCU.64 UR8, c[0x4][0x80] ;  /* 0x01001000ff0877ac */ /* 0x000e620008000a00 */
[----:B------:R-:W2:Y:S01]  /*58c0*/  LDC.64 R2, c[0x4][R2] ;  /* 0x0100000002027b82 */ /* 0x000ea20000000a00 */
[----:B------:R-:W-:Y:S02]  /*58d0*/  HFMA2 R12, -RZ, RZ, 0, 5.9604644775390625e-08 ;  /* 0x00000001ff0c7431 */ /* 0x000fe400000001ff */
[----:B------:R-:W-:Y:S02]  /*58e0*/  IMAD.MOV.U32 R8, RZ, RZ, 0x70 ;  /* 0x00000070ff087424 */ /* 0x000fe400078e00ff */
[----:B------:R-:W-:Y:S01]  /*58f0*/  IMAD.MOV.U32 R13, RZ, RZ, RZ ;  /* 0x000000ffff0d7224 */ /* 0x000fe200078e00ff */
[----:B------:R-:W3:Y:S01]  /*5900*/  LDCU.64 UR6, c[0x4][0x88] ;  /* 0x01001100ff0677ac */ /* 0x000ee20008000a00 */
[----:B------:R-:W4:Y:S01]  /*5910*/  LDCU.64 UR4, c[0x4][0x8] ;  /* 0x01000100ff0477ac */ /* 0x000f220008000a00 */
[----:B-1----:R-:W-:Y:S02]  /*5920*/  MOV R4, UR8 ;  /* 0x0000000800047c02 */ /* 0x002fe40008000f00 */
[----:B------:R-:W-:Y:S02]  /*5930*/  MOV R5, UR9 ;  /* 0x0000000900057c02 */ /* 0x000fe40008000f00 */
[----:B---3--:R-:W-:Y:S01]  /*5940*/  MOV R7, UR7 ;  /* 0x0000000700077c02 */ /* 0x008fe20008000f00 */
[----:B------:R-:W-:Y:S01]  /*5950*/  IMAD.U32 R6, RZ, RZ, UR6 ;  /* 0x00000006ff067e24 */ /* 0x000fe2000f8e00ff */
[----:B----4-:R-:W-:Y:S01]  /*5960*/  MOV R11, UR5 ;  /* 0x00000005000b7c02 */ /* 0x010fe20008000f00 */
[----:B------:R-:W-:Y:S02]  /*5970*/  IMAD.U32 R10, RZ, RZ, UR4 ;  /* 0x00000004ff0a7e24 */ /* 0x000fe4000f8e00ff */
[----:B------:R-:W-:Y:S07]  /*5980*/  LEPC R20, `(.L_x_82) ;  /* 0x000000001014794e */ /* 0x000fee0000000000 */
[----:B--2---:R-:W-:Y:S05]  /*5990*/  CALL.ABS.NOINC R2 ;  /* 0x0000000002007343 */ /* 0x004fea0003c00000 */
.L_x_82:
[----:B------:R-:W-:Y:S05]  /*59a0*/  BSYNC.RECONVERGENT B6 ;  /* 0x0000000000067941 */ /* 0x000fea0003800200 */
.L_x_81:
[----:B------:R-:W-:Y:S01]  /*59b0*/  ISETP.NE.U32.AND P4, PT, R70, RZ, PT ;  /* 0x000000ff4600720c */ /* 0x000fe20003f85070 */
[----:B------:R-:W-:Y:S01]  /*59c0*/  UISETP.NE.AND UP2, UPT, UR53, URZ, UPT ;  /* 0x000000ff3500728c */ /* 0x000fe2000bf45270 */
[----:B------:R-:W-:Y:S01]  /*59d0*/  ISETP.NE.U32.AND P2, PT, RZ, UR36, PT ;  /* 0x00000024ff007c0c */ /* 0x000fe2000bf45070 */
[----:B------:R-:W-:Y:S01]  /*59e0*/  UISETP.NE.U32.AND UP1, UPT, UR38, URZ, UPT ;  /* 0x000000ff2600728c */ /* 0x000fe2000bf25070 */
[----:B------:R-:W-:Y:S01]  /*59f0*/  ISETP.NE.AND.EX P4, PT, R71, RZ, PT, P4 ;  /* 0x000000ff4700720c */ /* 0x000fe20003f85340 */
[----:B------:R-:W-:Y:S01]  /*5a00*/  UPLOP3.LUT UP0, UPT, UPT, UPT, UPT, 0x40, 0x4 ;  /* 0x000000000004789c */ /* 0x000fe20003f0e870 */
[----:B------:R-:W-:Y:S01]  /*5a10*/  ISETP.NE.AND.EX P2, PT, RZ, UR37, PT, P2 ;  /* 0x00000025ff007c0c */ /* 0x000fe2000bf45320 */
[----:B------:R-:W-:Y:S01]  /*5a20*/  UISETP.NE.AND.EX UP1, UPT, UR39, URZ, UPT, UP1 ;  /* 0x000000ff2700728c */ /* 0x000fe2000bf25310 */
[----:B------:R-:W-:Y:S04]  /*5a30*/  PLOP3.LUT P1, PT, PT, PT, UP2, 0x80, 0x8 ;  /* 0x000000000008781c */ /* 0x000fe80003f2f028 */
[----:B------:R-:W-:Y:S06]  /*5a40*/  @UP2 UPLOP3.LUT UP0, UPT, UPT, UPT, UP1, 0x80, 0x8 ;  /* 0x000000000008289c */ /* 0x000fec0003f0f010 */
[----:B------:R-:W-:Y:S01]  /*5a50*/  PLOP3.LUT P0, PT, PT, PT, UP0, 0x80, 0x8 ;  /* 0x000000000008781c */ /* 0x000fe20003f0f008 */
[----:B------:R-:W-:Y:S01]  /*5a60*/  @!UPT UIADD3 URZ, UPT, UPT, URZ, URZ, URZ ;  /* 0x000000fffffff290 */ /* 0x000fe2000fffe0ff */
[----:B------:R-:W-:Y:S11]  /*5a70*/  BRA.U !UP1, `(.L_x_84) ;  /* 0x0000000109387547 */ /* 0x000ff6000b800000 */
[----:B------:R-:W-:Y:S01]  /*5a80*/  UISETP.NE.U32.AND UP0, UPT, UR36, URZ, UPT ;  /* 0x000000ff2400728c */ /* 0x000fe2000bf05070 */
[----:B------:R-:W-:Y:S02]  /*5a90*/  HFMA2 R0, -RZ, RZ, 0, 5.9604644775390625e-08 ;  /* 0x00000001ff007431 */ /* 0x000fe400000001ff */
[----:B------:R-:W-:Y:S01]  /*5aa0*/  IMAD.MOV.U32 R79, RZ, RZ, 0x1 ;  /* 0x00000001ff4f7424 */ /* 0x000fe200078e00ff */
[----:B------:R-:W-:Y:S06]  /*5ab0*/  UISETP.NE.AND.EX UP0, UPT, UR37, URZ, UPT, UP0 ;  /* 0x000000ff2500728c */ /* 0x000fec000bf05300 */
[----:B------:R-:W-:Y:S05]  /*5ac0*/  PLOP3.LUT P3, PT, PT, PT, UP0, 0x80, 0x8 ;  /* 0x000000000008781c */ /* 0x000fea0003f6f008 */
[----:B------:R-:W1:Y:S01]  /*5ad0*/  @UP0 LDCU.64 UR6, c[0x0][0x888] ;  /* 0x00011100ff0607ac */ /* 0x000e620008000a00 */
[----:B------:R-:W-:Y:S07]  /*5ae0*/  @UP0 UIMAD UR4, UR57, UR38, URZ ;  /* 0x00000026390402a4 */ /* 0x000fee000f8e02ff */
[----:B------:R-:W-:Y:S01]  /*5af0*/  @!P3 PRMT R79, R0, 0x7610, R79 ;  /* 0x00007610004fb816 */ /* 0x000fe2000000004f */
[----:B-1----:R-:W-:Y:S03]  /*5b00*/  @UP0 UIMAD.WIDE UR6, UR4, 0x4, UR6 ;  /* 0x00000004040608a5 */ /* 0x002fe6000f8e0206 */
[----:B------:R-:W1:Y:S03]  /*5b10*/  @!UP0 LDCU UR4, c[0x0][0x880] ;  /* 0x00011000ff0487ac */ /* 0x000e660008000800 */
[----:B------:R-:W-:Y:S01]  /*5b20*/  IMAD.U32 R2, RZ, RZ, UR6 ;  /* 0x00000006ff027e24 */ /* 0x000fe2000f8e00ff */
[----:B------:R-:W-:Y:S05]  /*5b30*/  MOV R3, UR7 ;  /* 0x0000000700037c02 */ /* 0x000fea0008000f00 */
[----:B-----5:R2:W5:Y:S02]  /*5b40*/  @P3 LDG.E R35, desc[UR48][R2.64] ;  /* 0x0000003002233981 */ /* 0x020564000c1e1900 */
[----:B-12---:R-:W-:Y:S02]  /*5b50*/  @!P3 IMAD.U32 R35, RZ, RZ, UR4 ;  /* 0x00000004ff23be24 */ /* 0x006fe4000f8e00ff */
.L_x_84:
[----:B------:R-:W-:Y:S05]  /*5b60*/  @!P4 BRA `(.L_x_85) ;  /* 0x000000000020c947 */ /* 0x000fea0003800000 */
[----:B------:R-:W-:Y:S04]  /*5b70*/  ISETP.NE.U32.AND P3, PT, R68, RZ, PT ;  /* 0x000000ff4400720c */ /* 0x000fe80003f65070 */
[----:B------:R-:W-:Y:S11]  /*5b80*/  ISETP.NE.AND.EX P3, PT, R69, RZ, PT, P3 ;  /* 0x000000ff4500720c */ /* 0x000ff60003f65330 */
[----:B------:R-:W-:Y:S02]  /*5b90*/  @!UPT UIADD3 URZ, UPT, UPT, URZ, URZ, URZ ;  /* 0x000000fffffff290 */ /* 0x000fe4000fffe0ff */
[----:B------:R-:W1:Y:S01]  /*5ba0*/  @P3 LDC.64 R2, c[0x0][0x8a8] ;  /* 0x00022a00ff023b82 */ /* 0x000e620000000a00 */
[----:B------:R-:W-:Y:S04]  /*5bb0*/  @P3 IMAD R0, R70, UR57, RZ ;  /* 0x0000003946003c24 */ /* 0x000fe8000f8e02ff */
[----:B-1----:R-:W-:Y:S05]  /*5bc0*/  @P3 IMAD.WIDE R2, R0, 0x4, R2 ;  /* 0x0000000400023825 */ /* 0x002fea00078e0202 */
[----:B-----5:R1:W5:Y:S02]  /*5bd0*/  @P3 LDG.E R33, desc[UR48][R2.64] ;  /* 0x0000003002213981 */ /* 0x020364000c1e1900 */
[----:B-1----:R-:W2:Y:S02]  /*5be0*/  @!P3 LDC R33, c[0x0][0x8a0] ;  /* 0x00022800ff21bb82 */ /* 0x002ea40000000800 */
.L_x_85:
[----:B-----5:R-:W-:Y:S01]  /*5bf0*/  FSETP.NEU.AND P3, PT, R35, RZ, PT ;  /* 0x000000ff2300720b */ /* 0x020fe20003f6d000 */
[----:B------:R-:W-:Y:S01]  /*5c00*/  IMAD.SHL.U32 R96, R19, 0x80, RZ ;  /* 0x0000008013607824 */ /* 0x000fe200078e00ff */
[----:B------:R-:W-:Y:S01]  /*5c10*/  SEL R5, RZ, 0xffffffff, P2 ;  /* 0xffffffffff057807 */ /* 0x000fe20001000000 */
[----:B------:R-:W-:Y:S01]  /*5c20*/  BSSY B1, `(.L_x_86) ;  /* 0x0000044000017945 */ /* 0x000fe20003800000 */
[----:B------:R-:W-:Y:S01]  /*5c30*/  @P1 LOP3.LUT P2, RZ, R79, 0xff, RZ, 0xc0, !PT ;  /* 0x000000ff4fff1812 */ /* 0x000fe2000784c0ff */
[----:B------:R-:W-:Y:S01]  /*5c40*/  IMAD.HI.U32 R7, R96, R77, RZ ;  /* 0x0000004d60077227 */ /* 0x000fe200078e00ff */
[----:B------:R-:W-:Y:S02]  /*5c50*/  @P1 SEL R0, RZ, 0xffffffff, P3 ;  /* 0xffffffffff001807 */ /* 0x000fe40001800000 */
[----:B------:R-:W-:Y:S01]  /*5c60*/  LOP3.LUT R86, R86, 0x1, RZ, 0x3c, !PT ;  /* 0x0000000156567812 */ /* 0x000fe200078e3cff */
[----:B------:R-:W-:Y:S01]  /*5c70*/  IMAD.MOV.U32 R101, RZ, RZ, 0x1 ;  /* 0x00000001ff657424 */ /* 0x000fe200078e00ff */
[----:B------:R-:W-:Y:S01]  /*5c80*/  @P0 SEL R0, R5, R0, !P2 ;  /* 0x0000000005000207 */ /* 0x000fe20005000000 */
[----:B------:R-:W-:Y:S01]  /*5c90*/  IMAD.IADD R34, R32, 0x1, R17 ;  /* 0x0000000120227824 */ /* 0x000fe200078e0211 */
[----:B------:R-:W-:Y:S01]  /*5ca0*/  LEA R100, R30, UR50, 0x3 ;  /* 0x000000321e647c11 */ /* 0x000fe2000f8e18ff */
[----:B------:R-:W-:Y:S01]  /*5cb0*/  IMAD R99, R88, -0x10, R93 ;  /* 0xfffffff058637824 */ /* 0x000fe200078e025d */
[----:B------:R-:W-:Y:S01]  /*5cc0*/  @P1 LOP3.LUT R0, R0, 0x1, RZ, 0xc0, !PT ;  /* 0x0000000100001812 */ /* 0x000fe200078ec0ff */
[----:B------:R-:W-:Y:S01]  /*5cd0*/  IMAD.MOV.U32 R102, RZ, RZ, RZ ;  /* 0x000000ffff667224 */ /* 0x000fe200078e00ff */
[----:B------:R-:W-:Y:S02]  /*5ce0*/  SHF.L.U32 R3, R85, 0x1f, RZ ;  /* 0x0000001f55037819 */ /* 0x000fe400000006ff */
[----:B------:R-:W-:Y:S02]  /*5cf0*/  CS2R R54, SRZ ;  /* 0x0000000000367805 */ /* 0x000fe4000001ff00 */
[----:B------:R-:W-:Y:S02]  /*5d00*/  ISETP.NE.U32.OR P5, PT, R0, 0x1, !P1 ;  /* 0x000000010000780c */ /* 0x000fe40004fa5470 */
[----:B------:R-:W-:Y:S02]  /*5d10*/  CS2R R52, SRZ ;  /* 0x0000000000347805 */ /* 0x000fe4000001ff00 */
[----:B------:R-:W-:Y:S02]  /*5d20*/  ISETP.NE.AND P2, PT, R76, 0x1, PT ;  /* 0x000000014c00780c */ /* 0x000fe40003f45270 */
[----:B------:R-:W-:Y:S02]  /*5d30*/  CS2R R58, SRZ ;  /* 0x00000000003a7805 */ /* 0x000fe4000001ff00 */
[----:B------:R-:W-:Y:S02]  /*5d40*/  SHF.R.U32.HI R7, RZ, R74, R7 ;  /* 0x0000004aff077219 */ /* 0x000fe40000011607 */
[----:B------:R-:W-:Y:S02]  /*5d50*/  CS2R R56, SRZ ;  /* 0x0000000000387805 */ /* 0x000fe4000001ff00 */
[----:B------:R-:W-:Y:S02]  /*5d60*/  SEL R0, RZ, 0xffffffff, P3 ;  /* 0xffffffffff007807 */ /* 0x000fe40001800000 */
[----:B------:R-:W-:Y:S02]  /*5d70*/  CS2R R62, SRZ ;  /* 0x00000000003e7805 */ /* 0x000fe4000001ff00 */
[----:B------:R-:W-:Y:S02]  /*5d80*/  SEL R94, R96, R7, !P2 ;  /* 0x00000007605e7207 */ /* 0x000fe40005000000 */
[----:B------:R-:W-:Y:S02]  /*5d90*/  CS2R R60, SRZ ;  /* 0x00000000003c7805 */ /* 0x000fe4000001ff00 */
[----:B------:R-:W-:Y:S02]  /*5da0*/  PLOP3.LUT P2, PT, PT, PT, UP1, 0x80, 0x8 ;  /* 0x000000000008781c */ /* 0x000fe40003f4f018 */
[----:B------:R-:W-:Y:S02]  /*5db0*/  CS2R R66, SRZ ;  /* 0x0000000000427805 */ /* 0x000fe4000001ff00 */
[----:B------:R-:W-:Y:S01]  /*5dc0*/  LOP3.LUT P3, R97, R79, 0xff, RZ, 0xc0, !PT ;  /* 0x000000ff4f617812 */ /* 0x000fe2000786c0ff */
[----:B------:R-:W-:Y:S01]  /*5dd0*/  IMAD.HI.U32 R95, R94, UR46, RZ ;  /* 0x0000002e5e5f7c27 */ /* 0x000fe2000f8e00ff */
[----:B------:R-:W-:Y:S02]  /*5de0*/  @P5 SHF.L.U32 R4, R86, 0x1f, RZ ;  /* 0x0000001f56045819 */ /* 0x000fe400000006ff */
[----:B------:R-:W-:Y:S02]  /*5df0*/  ISETP.NE.AND P4, PT, R75, 0x1, PT ;  /* 0x000000014b00780c */ /* 0x000fe40003f85270 */
[----:B------:R-:W-:Y:S01]  /*5e00*/  CS2R R64, SRZ ;  /* 0x0000000000407805 */ /* 0x000fe2000001ff00 */
[----:B------:R-:W1:Y:S01]  /*5e10*/  @P5 SYNCS.PHASECHK.TRANS64.TRYWAIT P1, [UR50+0x80], R4 ;  /* 0x00008004ff0055a7 */ /* 0x000e620008021132 */
[----:B------:R-:W-:Y:S02]  /*5e20*/  SHF.R.U32.HI R95, RZ, UR47, R95 ;  /* 0x0000002fff5f7c19 */ /* 0x000fe4000801165f */
[----:B------:R-:W-:Y:S02]  /*5e30*/  P2R R98, PR, RZ, 0x20 ;  /* 0x00000020ff627803 */ /* 0x000fe40000000000 */
[----:B------:R-:W-:Y:S01]  /*5e40*/  @P2 SEL R0, R5, R0, !P3 ;  /* 0x0000000005002207 */ /* 0x000fe20005800000 */
[----:B------:R-:W-:Y:S01]  /*5e50*/  IMAD.MOV R5, RZ, RZ, -R94 ;  /* 0x000000ffff057224 */ /* 0x000fe200078e0a5e */
[----:B------:R-:W-:Y:S02]  /*5e60*/  SEL R95, R94, R95, !P4 ;  /* 0x0000005f5e5f7207 */ /* 0x000fe40006000000 */
[----:B------:R-:W-:Y:S01]  /*5e70*/  LOP3.LUT R0, R0, 0x1, RZ, 0xc0, !PT ;  /* 0x0000000100007812 */ /* 0x000fe200078ec0ff */
[----:B------:R-:W-:Y:S02]  /*5e80*/  IMAD R96, R76, R5, R96 ;  /* 0x000000054c607224 */ /* 0x000fe400078e0260 */
[----:B------:R-:W-:Y:S01]  /*5e90*/  IMAD.MOV R2, RZ, RZ, -R95 ;  /* 0x000000ffff027224 */ /* 0x000fe200078e0a5f */
[----:B------:R-:W-:Y:S01]  /*5ea0*/  ISETP.NE.U32.AND P2, PT, R0, 0x1, PT ;  /* 0x000000010000780c */ /* 0x000fe20003f45070 */
[----:B------:R3:W4:Y:S03]  /*5eb0*/  SYNCS.PHASECHK.TRANS64.TRYWAIT P0, [R100+URZ+0xe0], R3 ;  /* 0x0000e003640075a7 */ /* 0x00072600080011ff */
[----:B------:R-:W-:Y:S01]  /*5ec0*/  P2R R103, PR, RZ, 0x4 ;  /* 0x00000004ff677803 */ /* 0x000fe20000000000 */
[----:B------:R-:W-:Y:S01]  /*5ed0*/  IMAD R94, R75, R2, R94 ;  /* 0x000000024b5e7224 */ /* 0x000fe200078e025e */
[----:B-1----:R-:W-:Y:S01]  /*5ee0*/  @P5 SEL R101, RZ, 0x1, !P1 ;  /* 0x00000001ff655807 */ /* 0x002fe20004800000 */
[----:B---3--:R-:W-:Y:S06]  /*5ef0*/  @!P5 BRA `(.L_x_87) ;  /* 0x000000000058d947 */ /* 0x008fec0003800000 */
[----:B------:R-:W-:Y:S01]  /*5f00*/  IMAD.MOV.U32 R55, RZ, RZ, RZ ;  /* 0x000000ffff377224 */ /* 0x000fe200078e00ff */
[----:B------:R-:W-:Y:S01]  /*5f10*/  ISETP.NE.AND P1, PT, R101, RZ, PT ;  /* 0x000000ff6500720c */ /* 0x000fe20003f25270 */
[----:B------:R-:W-:Y:S01]  /*5f20*/  BSSY B0, `(.L_x_88) ;  /* 0x000000c000007945 */ /* 0x000fe20003800000 */
[----:B------:R-:W-:Y:S02]  /*5f30*/  CS2R R66, SRZ ;  /* 0x0000000000427805 */ /* 0x000fe4000001ff00 */
[----:B------:R-:W-:Y:S02]  /*5f40*/  CS2R R64, SRZ ;  /* 0x0000000000407805 */ /* 0x000fe4000001ff00 */
[----:B------:R-:W-:Y:S02]  /*5f50*/  CS2R R62, SRZ ;  /* 0x00000000003e7805 */ /* 0x000fe4000001ff00 */
[----:B------:R-:W-:Y:S02]  /*5f60*/  CS2R R60, SRZ ;  /* 0x00000000003c7805 */ /* 0x000fe4000001ff00 */
[----:B------:R-:W-:Y:S02]  /*5f70*/  CS2R R58, SRZ ;  /* 0x00000000003a7805 */ /* 0x000fe4000001ff00 */
[----:B------:R-:W-:Y:S02]  /*5f80*/  CS2R R56, SRZ ;  /* 0x0000000000387805 */ /* 0x000fe4000001ff00 */
[----:B------:R-:W-:Y:S01]  /*5f90*/  CS2R R52, SRZ ;  /* 0x0000000000347805 */ /* 0x000fe2000001ff00 */
[----:B------:R-:W-:Y:S06]  /*5fa0*/  @P1 BRA `(.L_x_89) ;  /* 0x00000000000c1947 */ /* 0x000fec0003800000 */
[----:B------:R-:W-:Y:S04]  /*5fb0*/  SHF.L.U32 R5, R86, 0x1f, RZ ;  /* 0x0000001f56057819 */ /* 0x000fe800000006ff */
[----:B------:R-:W1:Y:S02]  /*5fc0*/  SYNCS.PHASECHK.TRANS64.TRYWAIT P1, [UR50+0x80], R5 ;  /* 0x00008005ff0075a7 */ /* 0x000e640008021132 */
[----:B-1----:R-:W-:Y:S05]  /*5fd0*/  @!P1 BRA `(.L_x_90) ;  /* 0x0000003000689947 */ /* 0x002fea0003800000 */
.L_x_89:
[----:B------:R-:W-:Y:S05]  /*5fe0*/  BSYNC B0 ;  /* 0x0000000000007941 */ /* 0x000fea0003800000 */
.L_x_88:
[----:B------:R-:W-:Y:S01]  /*5ff0*/  ISETP.NE.AND P1, PT, R103, RZ, PT ;  /* 0x000000ff6700720c */ /* 0x000fe20003f25270 */
[----:B------:R-:W-:Y:S11]  /*6000*/  HFMA2 R102, -RZ, RZ, 0, 5.9604644775390625e-08 ;  /* 0x00000001ff667431 */ /* 0x000ff600000001ff */
[----:B------:R-:W-:Y:S01]  /*6010*/  @!UPT UIADD3 URZ, UPT, UPT, URZ, URZ, URZ ;  /* 0x000000fffffff290 */ /* 0x000fe2000fffe0ff */
[----:B------:R3:W1:Y:S04]  /*6020*/  @P1 LDS.128 R64, [R87] ;  /* 0x0000000057401984 */ /* 0x0006680000000c00 */
[----:B------:R3:W1:Y:S04]  /*6030*/  @P1 LDS.128 R60, [R93+0x10] ;  /* 0x000010005d3c1984 */ /* 0x0006680000000c00 */
[----:B------:R3:W1:Y:S04]  /*6040*/  @P1 LDS.128 R56, [R91+0x20] ;  /* 0x000020005b381984 */ /* 0x0006680000000c00 */
[----:B------:R3:W1:Y:S02]  /*6050*/  @P1 LDS.128 R52, [R99+0x30] ;  /* 0x0000300063341984 */ /* 0x0006640000000c00 */
.L_x_87:
[----:B------:R-:W-:Y:S05]  /*6060*/  BSYNC B1 ;  /* 0x0000000000017941 */ /* 0x000fea0003800000 */
.L_x_86:
[----:B-1----:R-:W-:Y:S04]  /*6070*/  SHF.R.U32.HI R5, RZ, 0x15, R34 ;  /* 0x00000015ff057819 */ /* 0x002fe80000011622 */
[----:B------:R-:W-:Y:S01]  /*6080*/  LOP3.LUT P1, RZ, R5, 0x3, R90, 0x48, !PT ;  /* 0x0000000305ff7812 */ /* 0x000fe2000782485a */
[----:B------:R-:W-:Y:S01]  /*6090*/  @!UPT UIADD3 URZ, UPT, UPT, URZ, URZ, URZ ;  /* 0x000000fffffff290 */ /* 0x000fe2000fffe0ff */
[----:B----4-:R-:W-:Y:S11]  /*60a0*/  @P0 BRA `(.L_x_91) ;  /* 0x0000000000080947 */ /* 0x010ff60003800000 */
[----:B------:R-:W1:Y:S02]  /*60b0*/  SYNCS.PHASECHK.TRANS64.TRYWAIT P0, [R100+URZ+0xe0], R3 ;  /* 0x0000e003640075a7 */ /* 0x000e6400080011ff */
[----:B-1----:R-:W-:Y:S05]  /*60c0*/  @!P0 BRA `(.L_x_92) ;  /* 0x0000003000448947 */ /* 0x002fea0003800000 */
.L_x_91:
[----:B------:R-:W-:Y:S05]  /*60d0*/  @!P1 BRA `(.L_x_93) ;  /* 0x0000000000409947 */ /* 0x000fea0003800000 */
[----:B------:R-:W4:Y:S01]  /*60e0*/  LDCU.64 UR8, c[0x4][0x70] ;  /* 0x01000e00ff0877ac */ /* 0x000f220008000a00 */
[----:B-1----:R-:W-:Y:S01]  /*60f0*/  MOV R3, 0x0 ;  /* 0x0000000000037802 */ /* 0x002fe20000000f00 */
[----:B------:R-:W-:Y:S02]  /*6100*/  HFMA2 R12, -RZ, RZ, 0, 5.9604644775390625e-08 ;  /* 0x00000001ff0c7431 */ /* 0x000fe400000001ff */
[----:B------:R-:W-:Y:S02]  /*6110*/  IMAD.MOV.U32 R8, RZ, RZ, 0x192 ;  /* 0x00000192ff087424 */ /* 0x000fe400078e00ff */
[----:B------:R-:W-:Y:S01]  /*6120*/  IMAD.MOV.U32 R13, RZ, RZ, RZ ;  /* 0x000000ffff0d7224 */ /* 0x000fe200078e00ff */
[----:B------:R-:W1:Y:S01]  /*6130*/  LDCU.64 UR6, c[0x4][0x78] ;  /* 0x01000f00ff0677ac */ /* 0x000e620008000a00 */
[----:B------:R-:W2:Y:S01]  /*6140*/  LDC.64 R2, c[0x4][R3] ;  /* 0x0100000003027b82 */ /* 0x000ea20000000a00 */
[----:B------:R-:W5:Y:S01]  /*6150*/  LDCU.64 UR4, c[0x4][0x10] ;  /* 0x01000200ff0477ac */ /* 0x000f620008000a00 */
[----:B----4-:R-:W-:Y:S01]  /*6160*/  MOV R5, UR9 ;  /* 0x0000000900057c02 */ /* 0x010fe20008000f00 */
[----:B------:R-:W-:Y:S01]  /*6170*/  IMAD.U32 R4, RZ, RZ, UR8 ;  /* 0x00000008ff047e24 */ /* 0x000fe2000f8e00ff */
[----:B-1----:R-:W-:Y:S01]  /*6180*/  MOV R7, UR7 ;  /* 0x0000000700077c02 */ /* 0x002fe20008000f00 */
[----:B------:R-:W-:Y:S01]  /*6190*/  IMAD.U32 R6, RZ, RZ, UR6 ;  /* 0x00000006ff067e24 */ /* 0x000fe2000f8e00ff */
[----:B-----5:R-:W-:Y:S01]  /*61a0*/  MOV R11, UR5 ;  /* 0x00000005000b7c02 */ /* 0x020fe20008000f00 */
[----:B------:R-:W-:Y:S02]  /*61b0*/  IMAD.U32 R10, RZ, RZ, UR4 ;  /* 0x00000004ff0a7e24 */ /* 0x000fe4000f8e00ff */
[----:B------:R-:W-:Y:S07]  /*61c0*/  LEPC R20, `(.L_x_93) ;  /* 0x000000001014794e */ /* 0x000fee0000000000 */
[----:B--23--:R-:W-:Y:S05]  /*61d0*/  CALL.ABS.NOINC R2 ;  /* 0x0000000002007343 */ /* 0x00cfea0003c00000 */
.L_x_93:
[----:B------:R-:W-:Y:S01]  /*61e0*/  LOP3.LUT R20, R64, 0xffffe000, RZ, 0xc0, !PT ;  /* 0xffffe00040147812 */ /* 0x000fe200078ec0ff */
[----:B------:R-:W-:Y:S05]  /*61f0*/  WARPSYNC.ALL ;  /* 0x0000000000007948 */ /* 0x000fea0003800000 */
[----:B------:R-:W-:Y:S01]  /*6200*/  R2UR UR4, R34 ;  /* 0x00000000220472ca */ /* 0x000fe200000e0000 */
[----:B------:R-:W-:Y:S01]  /*6210*/  BSSY.RECONVERGENT B0, `(.L_x_94) ;  /* 0x000005a000007945 */ /* 0x000fe20003800200 */
[----:B------:R-:W-:Y:S02]  /*6220*/  LOP3.LUT R21, R65, 0xffffe000, RZ, 0xc0, !PT ;  /* 0xffffe00041157812 */ /* 0x000fe400078ec0ff */
[----:B------:R-:W-:Y:S02]  /*6230*/  LOP3.LUT R40, R66, 0xffffe000, RZ, 0xc0, !PT ;  /* 0xffffe00042287812 */ /* 0x000fe400078ec0ff */
[----:B------:R-:W-:Y:S02]  /*6240*/  LOP3.LUT R41, R60, 0xffffe000, RZ, 0xc0, !PT ;  /* 0xffffe0003c297812 */ /* 0x000fe400078ec0ff */
[----:B------:R-:W-:Y:S05]  /*6250*/  ISETP.NE.AND P0, PT, R89, RZ, PT ;  /* 0x000000ff5900720c */ /* 0x000fea0003f05270 */
[----:B------:R-:W2:Y:S02]  /*6260*/  LDTM.x16 R4, tmem[UR4] ;  /* 0x00000004000479ee */ /* 0x000ea40008240000 */
[C---:B--2---:R-:W-:Y:S01]  /*6270*/  FMUL R0, R33.reuse, R4 ;  /* 0x0000000421007220 */ /* 0x044fe20000400000 */
[C---:B------:R-:W-:Y:S01]  /*6280*/  FMUL R2, R33.reuse, R5 ;  /* 0x0000000521027220 */ /* 0x040fe20000400000 */
[C---:B-1----:R-:W-:Y:S01]  /*6290*/  FMUL R3, R33.reuse, R6 ;  /* 0x0000000621037220 */ /* 0x042fe20000400000 */
[----:B------:R-:W-:Y:S01]  /*62a0*/  FMUL R7, R33, R7 ;  /* 0x0000000721077220 */ /* 0x000fe20000400000 */
[----:B------:R-:W-:Y:S01]  /*62b0*/  FFMA R36, R35, R20, R0 ;  /* 0x0000001423247223 */ /* 0x000fe20000000000 */
[----:B------:R-:W-:Y:S01]  /*62c0*/  LOP3.LUT R20, R67, 0xffffe000, RZ, 0xc0, !PT ;  /* 0xffffe00043147812 */ /* 0x000fe200078ec0ff */
[C---:B------:R-:W-:Y:S01]  /*62d0*/  FFMA R37, R35.reuse, R21, R2 ;  /* 0x0000001523257223 */ /* 0x040fe20000000002 */
[----:B------:R-:W-:Y:S01]  /*62e0*/  LOP3.LUT R21, R62, 0xffffe000, RZ, 0xc0, !PT ;  /* 0xffffe0003e157812 */ /* 0x000fe200078ec0ff */
[----:B------:R-:W-:Y:S01]  /*62f0*/  FFMA R38, R35, R40, R3 ;  /* 0x0000002823267223 */ /* 0x000fe20000000003 */
[----:B------:R-:W-:Y:S01]  /*6300*/  LOP3.LUT R40, R61, 0xffffe000, RZ, 0xc0, !PT ;  /* 0xffffe0003d287812 */ /* 0x000fe200078ec0ff */
[----:B------:R-:W-:Y:S01]  /*6310*/  FFMA R39, R35, R20, R7 ;  /* 0x0000001423277223 */ /* 0x000fe20000000007 */
[----:B------:R-:W-:Y:S01]  /*6320*/  LOP3.LUT R20, R63, 0xffffe000, RZ, 0xc0, !PT ;  /* 0xffffe0003f147812 */ /* 0x000fe200078ec0ff */
[C---:B------:R-:W-:Y:S01]  /*6330*/  FMUL R4, R33.reuse, R8 ;  /* 0x0000000821047220 */ /* 0x040fe20000400000 */
[----:B------:R-:W-:Y:S01]  /*6340*/  F2FP.TF32.F32.PACK_B R36, R36 ;  /* 0x00000024ff24723e */ /* 0x000fe200024050ff */
[C---:B------:R-:W-:Y:S01]  /*6350*/  FMUL R5, R33.reuse, R9 ;  /* 0x0000000921057220 */ /* 0x040fe20000400000 */
[----:B------:R-:W-:Y:S01]  /*6360*/  F2FP.TF32.F32.PACK_B R37, R37 ;  /* 0x00000025ff25723e */ /* 0x000fe200024050ff */
[C---:B------:R-:W-:Y:S01]  /*6370*/  FMUL R6, R33.reuse, R10 ;  /* 0x0000000a21067220 */ /* 0x040fe20000400000 */
[----:B------:R-:W-:Y:S01]  /*6380*/  FMUL R11, R33, R11 ;  /* 0x0000000b210b7220 */ /* 0x000fe20000400000 */
[----:B------:R-:W-:Y:S01]  /*6390*/  F2FP.TF32.F32.PACK_B R38, R38 ;  /* 0x00000026ff26723e */ /* 0x000fe200024050ff */
[C---:B------:R-:W-:Y:S01]  /*63a0*/  FFMA R4, R35.reuse, R41, R4 ;  /* 0x0000002923047223 */ /* 0x040fe20000000004 */
[----:B------:R-:W-:Y:S01]  /*63b0*/  F2FP.TF32.F32.PACK_B R39, R39 ;  /* 0x00000027ff27723e */ /* 0x000fe200024050ff */
[C---:B------:R-:W-:Y:S01]  /*63c0*/  FFMA R5, R35.reuse, R40, R5 ;  /* 0x0000002823057223 */ /* 0x040fe20000000005 */
[C---:B------:R-:W-:Y:S01]  /*63d0*/  FFMA R6, R35.reuse, R21, R6 ;  /* 0x0000001523067223 */ /* 0x040fe20000000006 */
[----:B------:R-:W-:Y:S01]  /*63e0*/  FFMA R7, R35, R20, R11 ;  /* 0x0000001423077223 */ /* 0x000fe2000000000b */
[----:B------:R-:W-:Y:S01]  /*63f0*/  LOP3.LUT R41, R56, 0xffffe000, RZ, 0xc0, !PT ;  /* 0xffffe00038297812 */ /* 0x000fe200078ec0ff */
[----:B------:R1:W-:Y:S01]  /*6400*/  STS.128 [R87], R36 ;  /* 0x0000002457007388 */ /* 0x0003e20000000c00 */
[----:B------:R-:W-:Y:S01]  /*6410*/  LOP3.LUT R40, R57, 0xffffe000, RZ, 0xc0, !PT ;  /* 0xffffe00039287812 */ /* 0x000fe200078ec0ff */
[C---:B------:R-:W-:Y:S01]  /*6420*/  FMUL R8, R33.reuse, R12 ;  /* 0x0000000c21087220 */ /* 0x040fe20000400000 */
[C---:B------:R-:W-:Y:S01]  /*6430*/  FMUL R9, R33.reuse, R13 ;  /* 0x0000000d21097220 */ /* 0x040fe20000400000 */
[----:B------:R-:W-:Y:S01]  /*6440*/  LOP3.LUT R21, R58, 0xffffe000, RZ, 0xc0, !PT ;  /* 0xffffe0003a157812 */ /* 0x000fe200078ec0ff */
[----:B------:R-:W-:Y:S01]  /*6450*/  FMUL R10, R33, R14 ;  /* 0x0000000e210a7220 */ /* 0x000fe20000400000 */
[----:B------:R-:W-:Y:S01]  /*6460*/  LOP3.LUT R20, R59, 0xffffe000, RZ, 0xc0, !PT ;  /* 0xffffe0003b147812 */ /* 0x000fe200078ec0ff */
[----:B------:R-:W-:Y:S01]  /*6470*/  FMUL R15, R33, R15 ;  /* 0x0000000f210f7220 */ /* 0x000fe20000400000 */
[----:B------:R-:W-:Y:S01]  /*6480*/  F2FP.TF32.F32.PACK_B R4, R4 ;  /* 0x00000004ff04723e */ /* 0x000fe200024050ff */
[C---:B------:R-:W-:Y:S01]  /*6490*/  FFMA R8, R35.reuse, R41, R8 ;  /* 0x0000002923087223 */ /* 0x040fe20000000008 */
[----:B------:R-:W-:Y:S01]  /*64a0*/  F2FP.TF32.F32.PACK_B R5, R5 ;  /* 0x00000005ff05723e */ /* 0x000fe200024050ff */
[C---:B------:R-:W-:Y:S01]  /*64b0*/  FFMA R9, R35.reuse, R40, R9 ;  /* 0x0000002823097223 */ /* 0x040fe20000000009 */
[----:B------:R-:W-:Y:S01]  /*64c0*/  F2FP.TF32.F32.PACK_B R6, R6 ;  /* 0x00000006ff06723e */ /* 0x000fe200024050ff */
[C---:B------:R-:W-:Y:S01]  /*64d0*/  FFMA R10, R35.reuse, R21, R10 ;  /* 0x00000015230a7223 */ /* 0x040fe2000000000a */
[----:B------:R-:W-:Y:S01]  /*64e0*/  F2FP.TF32.F32.PACK_B R7, R7 ;  /* 0x00000007ff07723e */ /* 0x000fe200024050ff */
[----:B------:R-:W-:Y:S01]  /*64f0*/  FFMA R11, R35, R20, R15 ;  /* 0x00000014230b7223 */ /* 0x000fe2000000000f */
[----:B------:R-:W-:Y:S01]  /*6500*/  LOP3.LUT R41, R52, 0xffffe000, RZ, 0xc0, !PT ;  /* 0xffffe00034297812 */ /* 0x000fe200078ec0ff */
[----:B------:R-:W-:Y:S01]  /*6510*/  FMUL R12, R33, R16 ;  /* 0x00000010210c7220 */ /* 0x000fe20000400000 */
[----:B------:R-:W-:Y:S01]  /*6520*/  LOP3.LUT R40, R53, 0xffffe000, RZ, 0xc0, !PT ;  /* 0xffffe00035287812 */ /* 0x000fe200078ec0ff */
[----:B------:R1:W-:Y:S01]  /*6530*/  STS.128 [R93+0x10], R4 ;  /* 0x000010045d007388 */ /* 0x0003e20000000c00 */
        /* <DEDUP_REMOVED lines=13> */
[----:B------:R-:W-:Y:S02]  /*6610*/  F2FP.TF32.F32.PACK_B R12, R12 ;  /* 0x0000000cff0c723e */ /* 0x000fe400024050ff */
[----:B------:R-:W-:Y:S01]  /*6620*/  F2FP.TF32.F32.PACK_B R13, R13 ;  /* 0x0000000dff0d723e */ /* 0x000fe200024050ff */
[----:B------:R1:W-:Y:S01]  /*6630*/  STS.128 [R91+0x20], R8 ;  /* 0x000020085b007388 */ /* 0x0003e20000000c00 */
[----:B------:R-:W-:Y:S02]  /*6640*/  F2FP.TF32.F32.PACK_B R14, R14 ;  /* 0x0000000eff0e723e */ /* 0x000fe400024050ff */
[----:B------:R-:W-:Y:S05]  /*6650*/  F2FP.TF32.F32.PACK_B R15, R15 ;  /* 0x0000000fff0f723e */ /* 0x000fea00024050ff */
[----:B------:R1:W-:Y:S01]  /*6660*/  STS.128 [R99+0x30], R12 ;  /* 0x0000300c63007388 */ /* 0x0003e20000000c00 */
[----:B------:R-:W-:Y:S01]  /*6670*/  @!PT LDS RZ, [RZ] ;  /* 0x00000000fffff984 */ /* 0x000fe20000000800 */
[----:B------:R-:W-:Y:S01]  /*6680*/  @!PT LDS RZ, [RZ] ;  /* 0x00000000fffff984 */ /* 0x000fe20000000800 */
[----:B------:R-:W-:Y:S01]  /*6690*/  @!PT LDS RZ, [RZ] ;  /* 0x00000000fffff984 */ /* 0x000fe20000000800 */
[----:B------:R-:W-:Y:S01]  /*66a0*/  @!PT LDS RZ, [RZ] ;  /* 0x00000000fffff984 */ /* 0x000fe20000000800 */
[----:B------:R2:W-:Y:S07]  /*66b0*/  MEMBAR.ALL.CTA ;  /* 0x0000000000007992 */ /* 0x0005ee0000008000 */
[----:B--2---:R-:W2:Y:S02]  /*66c0*/  FENCE.VIEW.ASYNC.S ;  /* 0x00000000000073c6 */ /* 0x004ea40000000000 */
[----:B--2---:R-:W-:Y:S06]  /*66d0*/  BAR.SYNC.DEFER_BLOCKING 0x1, 0x80 ;  /* 0x0042000000007b1d */ /* 0x004fec0000010000 */
[----:B------:R-:W-:Y:S05]  /*66e0*/  @P0 BRA `(.L_x_95) ;  /* 0x0000000000300947 */ /* 0x000fea0003800000 */
[----:B------:R-:W-:Y:S01]  /*66f0*/  UIADD3 UR6, UPT, UPT, UR50, 0x200, URZ ;  /* 0x0000020032067890 */ /* 0x000fe2000fffe0ff */
[----:B------:R-:W-:Y:S01]  /*6700*/  R2UR UR42, R96 ;  /* 0x00000000602a72ca */ /* 0x000fe200000e0000 */
[----:B------:R-:W-:Y:S01]  /*6710*/  UIADD3 UR4, UP0, UPT, UR54, 0x680, URZ ;  /* 0x0000068036047890 */ /* 0x000fe2000ff1e0ff */
[----:B------:R-:W-:Y:S02]  /*6720*/  R2UR UR43, R94 ;  /* 0x000000005e2b72ca */ /* 0x000fe400000e0000 */
[----:B------:R-:W-:Y:S01]  /*6730*/  R2UR UR44, R95 ;  /* 0x000000005f2c72ca */ /* 0x000fe200000e0000 */
[----:B------:R-:W-:Y:S01]  /*6740*/  IMAD.U32 R81, RZ, RZ, UR6 ;  /* 0x00000006ff517e24 */ /* 0x000fe2000f8e00ff */
[----:B------:R-:W-:Y:S04]  /*6750*/  UIADD3.X UR5, UPT, UPT, URZ, UR55, URZ, UP0, !UPT ;  /* 0x00000037ff057290 */ /* 0x000fe800087fe4ff */
[----:B------:R-:W-:Y:S11]  /*6760*/  R2UR UR40, R81 ;  /* 0x00000000512872ca */ /* 0x000ff600000e0000 */
[----:B------:R-:W-:Y:S02]  /*6770*/  @!UPT UIADD3 URZ, UPT, UPT, URZ, URZ, URZ ;  /* 0x000000fffffff290 */ /* 0x000fe4000fffe0ff */
[----:B------:R2:W-:Y:S01]  /*6780*/  UTMASTG.4D.IM2COL [UR40], [UR4] ;  /* 0x00000028040073b5 */ /* 0x0005e20008058000 */
[----:B------:R0:W-:Y:S01]  /*6790*/  UTMACMDFLUSH ;  /* 0x00000000000079b7 */ /* 0x0001e20000000000 */
[----:B--2---:R-:W-:Y:S04]  /*67a0*/  DEPBAR.LE SB0, 0x1 ;  /* 0x000080400000791a */ /* 0x004fe80000000000 */
.L_x_95:
[----:B------:R-:W-:Y:S05]  /*67b0*/  BSYNC.RECONVERGENT B0 ;  /* 0x0000000000007941 */ /* 0x000fea0003800200 */
.L_x_94:
[----:B------:R-:W-:Y:S01]  /*67c0*/  BAR.SYNC.DEFER_BLOCKING 0x1, 0x80 ;  /* 0x0042000000007b1d */ /* 0x000fe20000010000 */
[----:B------:R-:W-:Y:S01]  /*67d0*/  ISETP.NE.AND P1, PT, R98, RZ, PT ;  /* 0x000000ff6200720c */ /* 0x000fe20003f25270 */
[----:B------:R-:W-:Y:S01]  /*67e0*/  UISETP.NE.AND UP0, UPT, UR52, URZ, UPT ;  /* 0x000000ff3400728c */ /* 0x000fe2000bf05270 */
[----:B------:R-:W-:Y:S11]  /*67f0*/  LEA R3, R102, UR50, 0x3 ;  /* 0x0000003266037c11 */ /* 0x000ff6000f8e18ff */
[----:B-1----:R-:W-:Y:S01]  /*6800*/  @P1 SHF.L.U32 R4, R86, 0x1f, RZ ;  /* 0x0000001f56041819 */ /* 0x002fe200000006ff */
[----:B------:R-:W-:Y:S06]  /*6810*/  BRA.U !UP0, `(.L_x_96) ;  /* 0x0000000108247547 */ /* 0x000fec000b800000 */
[----:B------:R-:W1:Y:S01]  /*6820*/  S2R R0, SR_CgaCtaId ;  /* 0x0000000000007919 */ /* 0x000e620000008800 */
[----:B------:R-:W-:Y:S01]  /*6830*/  IMAD.U32 R2, RZ, RZ, UR56 ;  /* 0x00000038ff027e24 */ /* 0x000fe2000f8e00ff */
[----:B------:R-:W-:Y:S04]  /*6840*/  UIADD3 UR56, UPT, UPT, UR56, 0x1, URZ ;  /* 0x0000000138387890 */ /* 0x000fe8000fffe0ff */
[----:B------:R-:W-:Y:S01]  /*6850*/  @P1 LEA R2, R2, UR50, 0x3 ;  /* 0x0000003202021c11 */ /* 0x000fe2000f8e18ff */
[----:B------:R-:W-:Y:S04]  /*6860*/  UISETP.NE.AND UP0, UPT, UR56, 0x4, UPT ;  /* 0x000000043800788c */ /* 0x000fe8000bf05270 */
[----:B------:R-:W-:Y:S01]  /*6870*/  @P1 VIADD R5, R2, 0xa0 ;  /* 0x000000a002051836 */ /* 0x000fe20000000000 */
[----:B------:R-:W-:Y:S04]  /*6880*/  USEL UR56, UR56, URZ, UP0 ;  /* 0x000000ff38387287 */ /* 0x000fe80008000000 */
[----:B-1----:R-:W-:Y:S04]  /*6890*/  @P1 PRMT R0, R0, 0x654, R5 ;  /* 0x0000065400001816 */ /* 0x002fe80000000005 */
[----:B------:R1:W-:Y:S04]  /*68a0*/  @P1 SYNCS.ARRIVE.TRANS64.RED.A1T0 RZ, [R0+URZ], RZ ;  /* 0x000000ff00ff19a7 */ /* 0x0003e800081004ff */
.L_x_96:
[----:B------:R-:W2:Y:S01]  /*68b0*/  @P1 SYNCS.PHASECHK.TRANS64.TRYWAIT P0, [R3+URZ+0x80], R4 ;  /* 0x00008004030015a7 */ /* 0x000ea200080011ff */
[----:B------:R-:W-:Y:S01]  /*68c0*/  BSSY B1, `(.L_x_97) ;  /* 0x0000016000017945 */ /* 0x000fe20003800000 */
[----:B--2---:R-:W-:Y:S03]  /*68d0*/  @P1 SEL R101, RZ, 0x1, !P0 ;  /* 0x00000001ff651807 */ /* 0x004fe60004000000 */
[----:B------:R-:W-:Y:S05]  /*68e0*/  @!P1 BRA `(.L_x_98) ;  /* 0x00000000004c9947 */ /* 0x000fea0003800000 */
[----:B------:R-:W-:Y:S01]  /*68f0*/  ISETP.NE.AND P0, PT, R101, RZ, PT ;  /* 0x000000ff6500720c */ /* 0x000fe20003f05270 */
[----:B------:R-:W-:Y:S01]  /*6900*/  BSSY B0, `(.L_x_99) ;  /* 0x000000b000007945 */ /* 0x000fe20003800000 */
[----:B------:R-:W-:Y:S11]  /*6910*/  ISETP.NE.AND P1, PT, R103, RZ, PT ;  /* 0x000000ff6700720c */ /* 0x000ff60003f25270 */
[----:B------:R-:W-:Y:S02]  /*6920*/  @!UPT UIADD3 URZ, UPT, UPT, URZ, URZ, URZ ;  /* 0x000000fffffff290 */ /* 0x000fe4000fffe0ff */
[C---:B------:R-:W-:Y:S01]  /*6930*/  @P1 IMAD R6, R102.reuse, 0x2000, R87 ;  /* 0x0000200066061824 */ /* 0x040fe200078e0257 */
[C---:B------:R-:W-:Y:S01]  /*6940*/  @P1 LEA R4, R102.reuse, R91, 0xd ;  /* 0x0000005b66041211 */ /* 0x040fe200078e68ff */
[C---:B------:R-:W-:Y:S02]  /*6950*/  @P1 IMAD R5, R102.reuse, 0x2000, R93 ;  /* 0x0000200066051824 */ /* 0x040fe400078e025d */
[----:B------:R-:W-:Y:S01]  /*6960*/  @P1 IMAD R2, R102, 0x2000, R99 ;  /* 0x0000200066021824 */ /* 0x000fe200078e0263 */
[----:B------:R-:W-:Y:S06]  /*6970*/  @P0 BRA `(.L_x_100) ;  /* 0x00000000000c0947 */ /* 0x000fec0003800000 */
[----:B-1----:R-:W-:Y:S04]  /*6980*/  SHF.L.U32 R0, R86, 0x1f, RZ ;  /* 0x0000001f56007819 */ /* 0x002fe800000006ff */
[----:B------:R-:W1:Y:S02]  /*6990*/  SYNCS.PHASECHK.TRANS64.TRYWAIT P0, [R3+URZ+0x80], R0 ;  /* 0x00008000030075a7 */ /* 0x000e6400080011ff */
[----:B-1----:R-:W-:Y:S05]  /*69a0*/  @!P0 BRA `(.L_x_101) ;  /* 0x0000002800208947 */ /* 0x002fea0003800000 */
.L_x_100:
[----:B------:R-:W-:Y:S05]  /*69b0*/  BSYNC B0 ;  /* 0x0000000000007941 */ /* 0x000fea0003800000 */
.L_x_99:
[----:B------:R-:W-:Y:S02]  /*69c0*/  ISETP.NE.AND P0, PT, R103, RZ, PT ;  /* 0x000000ff6700720c */ /* 0x000fe40003f05270 */
[----:B------:R-:W-:Y:S11]  /*69d0*/  IADD3 R102, PT, PT, R102, 0x1, RZ ;  /* 0x0000000166667810 */ /* 0x000ff60007ffe0ff */
[----:B------:R2:W4:Y:S04]  /*69e0*/  @P0 LDS.128 R64, [R6] ;  /* 0x0000000006400984 */ /* 0x0005280000000c00 */
[----:B------:R2:W1:Y:S04]  /*69f0*/  @P0 LDS.128 R60, [R5+0x10] ;  /* 0x00001000053c0984 */ /* 0x0004680000000c00 */
[----:B------:R2:W1:Y:S04]  /*6a00*/  @P0 LDS.128 R56, [R4+0x20] ;  /* 0x0000200004380984 */ /* 0x0004680000000c00 */
[----:B------:R2:W1:Y:S02]  /*6a10*/  @P0 LDS.128 R52, [R2+0x30] ;  /* 0x0000300002340984 */ /* 0x0004640000000c00 */
.L_x_98:
[----:B------:R-:W-:Y:S05]  /*6a20*/  BSYNC B1 ;  /* 0x0000000000017941 */ /* 0x000fea0003800000 */
.L_x_97:
[----:B-1----:R-:W-:Y:S05]  /*6a30*/  VIADD R3, R34, 0x10 ;  /* 0x0000001022037836 */ /* 0x002fea0000000000 */
[----:B------:R-:W-:Y:S04]  /*6a40*/  SHF.R.U32.HI R3, RZ, 0x15, R3 ;  /* 0x00000015ff037819 */ /* 0x000fe80000011603 */
[----:B------:R-:W-:Y:S11]  /*6a50*/  LOP3.LUT P0, RZ, R3, 0x3, R90, 0x48, !PT ;  /* 0x0000000303ff7812 */ /* 0x000ff6000780485a */
[----:B------:R-:W-:Y:S02]  /*6a60*/  @!UPT UIADD3 URZ, UPT, UPT, URZ, URZ, URZ ;  /* 0x000000fffffff290 */ /* 0x000fe4000fffe0ff */
[----:B------:R-:W-:Y:S05]  /*6a70*/  @!P0 BRA `(.L_x_102) ;  /* 0x0000000000408947 */ /* 0x000fea0003800000 */
[----:B------:R-:W1:Y:S01]  /*6a80*/  LDCU.64 UR8, c[0x4][0x70] ;  /* 0x01000e00ff0877ac */ /* 0x000e620008000a00 */
[----:B------:R-:W-:Y:S01]  /*6a90*/  MOV R3, 0x0 ;  /* 0x0000000000037802 */ /* 0x000fe20000000f00 */
[----:B------:R-:W-:Y:S02]  /*6aa0*/  HFMA2 R12, -RZ, RZ, 0, 5.9604644775390625e-08 ;  /* 0x00000001ff0c7431 */ /* 0x000fe400000001ff */
[----:B------:R-:W-:Y:S02]  /*6ab0*/  IMAD.MOV.U32 R8, RZ, RZ, 0x192 ;  /* 0x00000192ff087424 */ /* 0x000fe400078e00ff */
[----:B------:R-:W-:Y:S01]  /*6ac0*/  IMAD.MOV.U32 R13, RZ, RZ, RZ ;  /* 0x000000ffff0d7224 */ /* 0x000fe200078e00ff */
[----:B------:R-:W5:Y:S01]  /*6ad0*/  LDCU.64 UR6, c[0x4][0x78] ;  /* 0x01000f00ff0677ac */ /* 0x000f620008000a00 */
[----:B--2---:R-:W2:Y:S01]  /*6ae0*/  LDC.64 R2, c[0x4][R3] ;  /* 0x0100000003027b82 */ /* 0x004ea20000000a00 */
[----:B------:R-:W3:Y:S01]  /*6af0*/  LDCU.64 UR4, c[0x4][0x10] ;  /* 0x01000200ff0477ac */ /* 0x000ee20008000a00 */
[----:B-1----:R-:W-:Y:S01]  /*6b00*/  MOV R5, UR9 ;  /* 0x0000000900057c02 */ /* 0x002fe20008000f00 */
[----:B------:R-:W-:Y:S01]  /*6b10*/  IMAD.U32 R4, RZ, RZ, UR8 ;  /* 0x00000008ff047e24 */ /* 0x000fe2000f8e00ff */
[----:B-----5:R-:W-:Y:S01]  /*6b20*/  MOV R7, UR7 ;  /* 0x0000000700077c02 */ /* 0x020fe20008000f00 */
[----:B------:R-:W-:Y:S01]  /*6b30*/  IMAD.U32 R6, RZ, RZ, UR6 ;  /* 0x00000006ff067e24 */ /* 0x000fe2000f8e00ff */
[----:B---3--:R-:W-:Y:S01]  /*6b40*/  MOV R11, UR5 ;  /* 0x00000005000b7c02 */ /* 0x008fe20008000f00 */
[----:B------:R-:W-:Y:S02]  /*6b50*/  IMAD.U32 R10, RZ, RZ, UR4 ;  /* 0x00000004ff0a7e24 */ /* 0x000fe4000f8e00ff */
[----:B------:R-:W-:Y:S07]  /*6b60*/  LEPC R20, `(.L_x_102) ;  /* 0x000000001014794e */ /* 0x000fee0000000000 */
[----:B--2-4-:R-:W-:Y:S05]  /*6b70*/  CALL.ABS.NOINC R2 ;  /* 0x0000000002007343 */ /* 0x014fea0003c00000 */
.L_x_102:
[----:B----4-:R-:W-:Y:S01]  /*6b80*/  LOP3.LUT R20, R64, 0xffffe000, RZ, 0xc0, !PT ;  /* 0xffffe00040147812 */ /* 0x010fe200078ec0ff */
[----:B------:R-:W-:Y:S05]  /*6b90*/  WARPSYNC.ALL ;  /* 0x0000000000007948 */ /* 0x000fea0003800000 */
[----:B------:R-:W-:Y:S01]  /*6ba0*/  R2UR UR4, R34 ;  /* 0x00000000220472ca */ /* 0x000fe200000e0000 */
[----:B------:R-:W1:Y:S01]  /*6bb0*/  S2R R104, SR_CgaCtaId ;  /* 0x0000000000687919 */ /* 0x000e620000008800 */
[----:B------:R-:W-:Y:S01]  /*6bc0*/  LOP3.LUT R21, R65, 0xffffe000, RZ, 0xc0, !PT ;  /* 0xffffe00041157812 */ /* 0x000fe200078ec0ff */
[----:B------:R-:W-:Y:S01]  /*6bd0*/  IMAD.U32 R50, RZ, RZ, UR56 ;  /* 0x00000038ff327e24 */ /* 0x000fe2000f8e00ff */
[----:B------:R-:W-:Y:S01]  /*6be0*/  LOP3.LUT R49, R66, 0xffffe000, RZ, 0xc0, !PT ;  /* 0xffffe00042317812 */ /* 0x000fe200078ec0ff */
[----:B------:R-:W-:Y:S01]  /*6bf0*/  BSSY.RECONVERGENT B0, `(.L_x_103) ;  /* 0x000005c000007945 */ /* 0x000fe20003800200 */
[----:B------:R-:W-:Y:S02]  /*6c00*/  LOP3.LUT R48, R56, 0xffffe000, RZ, 0xc0, !PT ;  /* 0xffffe00038307812 */ /* 0x000fe400078ec0ff */
[----:B------:R-:W-:Y:S02]  /*6c10*/  ISETP.NE.AND P6, PT, R98, RZ, PT ;  /* 0x000000ff6200720c */ /* 0x000fe40003fc5270 */
[----:B------:R-:W-:Y:S03]  /*6c20*/  ISETP.NE.AND P0, PT, R89, RZ, PT ;  /* 0x000000ff5900720c */ /* 0x000fe60003f05270 */
[----:B--2---:R-:W2:Y:S08]  /*6c30*/  LDTM.x16 R4, tmem[UR4+0x10] ;  /* 0x00001004000479ee */ /* 0x004eb00008240000 */
[----:B------:R-:W-:Y:S02]  /*6c40*/  @P6 LEA R50, R50, UR50, 0x3 ;  /* 0x0000003232326c11 */ /* 0x000fe4000f8e18ff */
[----:B------:R-:W-:Y:S03]  /*6c50*/  @P6 SHF.L.U32 R107, R86, 0x1f, RZ ;  /* 0x0000001f566b6819 */ /* 0x000fe600000006ff */
[----:B------:R-:W-:Y:S01]  /*6c60*/  @P6 VIADD R105, R50, 0xa0 ;  /* 0x000000a032696836 */ /* 0x000fe20000000000 */
[----:B------:R-:W-:Y:S04]  /*6c70*/  LEA R50, R102, UR50, 0x3 ;  /* 0x0000003266327c11 */ /* 0x000fe8000f8e18ff */
[----:B-1----:R-:W-:Y:S01]  /*6c80*/  @P6 PRMT R105, R104, 0x654, R105 ;  /* 0x0000065468696816 */ /* 0x002fe20000000069 */
[C---:B--2---:R-:W-:Y:S01]  /*6c90*/  FMUL R0, R33.reuse, R4 ;  /* 0x0000000421007220 */ /* 0x044fe20000400000 */
[C---:B------:R-:W-:Y:S01]  /*6ca0*/  FMUL R2, R33.reuse, R5 ;  /* 0x0000000521027220 */ /* 0x040fe20000400000 */
[C---:B------:R-:W-:Y:S01]  /*6cb0*/  FMUL R3, R33.reuse, R10 ;  /* 0x0000000a21037220 */ /* 0x040fe20000400000 */
[----:B------:R-:W-:Y:S01]  /*6cc0*/  FMUL R4, R33, R11 ;  /* 0x0000000b21047220 */ /* 0x000fe20000400000 */
[C---:B------:R-:W-:Y:S01]  /*6cd0*/  FFMA R36, R35.reuse, R20, R0 ;  /* 0x0000001423247223 */ /* 0x040fe20000000000 */
[----:B------:R-:W-:Y:S01]  /*6ce0*/  LOP3.LUT R20, R60, 0xffffe000, RZ, 0xc0, !PT ;  /* 0xffffe0003c147812 */ /* 0x000fe200078ec0ff */
[----:B------:R-:W-:Y:S01]  /*6cf0*/  FFMA R37, R35, R21, R2 ;  /* 0x0000001523257223 */ /* 0x000fe20000000002 */
[----:B------:R-:W-:Y:S01]  /*6d00*/  LOP3.LUT R21, R67, 0xffffe000, RZ, 0xc0, !PT ;  /* 0xffffe00043157812 */ /* 0x000fe200078ec0ff */
[C---:B------:R-:W-:Y:S01]  /*6d10*/  FMUL R0, R33.reuse, R6 ;  /* 0x0000000621007220 */ /* 0x040fe20000400000 */
[----:B------:R-:W-:Y:S01]  /*6d20*/  F2FP.TF32.F32.PACK_B R36, R36 ;  /* 0x00000024ff24723e */ /* 0x000fe200024050ff */
[----:B------:R-:W-:Y:S01]  /*6d30*/  FMUL R2, R33, R7 ;  /* 0x0000000721027220 */ /* 0x000fe20000400000 */
[----:B------:R-:W-:Y:S01]  /*6d40*/  F2FP.TF32.F32.PACK_B R37, R37 ;  /* 0x00000025ff25723e */ /* 0x000fe200024050ff */
[----:B------:R-:W-:Y:S01]  /*6d50*/  FFMA R38, R35, R49, R0 ;  /* 0x0000003123267223 */ /* 0x000fe20000000000 */
[----:B------:R-:W-:Y:S01]  /*6d60*/  LOP3.LUT R49, R63, 0xffffe000, RZ, 0xc0, !PT ;  /* 0xffffe0003f317812 */ /* 0x000fe200078ec0ff */
[----:B------:R-:W-:Y:S01]  /*6d70*/  FFMA R39, R35, R21, R2 ;  /* 0x0000001523277223 */ /* 0x000fe20000000002 */
[----:B------:R-:W-:Y:S01]  /*6d80*/  LOP3.LUT R21, R61, 0xffffe000, RZ, 0xc0, !PT ;  /* 0xffffe0003d157812 */ /* 0x000fe200078ec0ff */
[C---:B------:R-:W-:Y:S01]  /*6d90*/  FMUL R0, R33.reuse, R8 ;  /* 0x0000000821007220 */ /* 0x040fe20000400000 */
[----:B------:R-:W-:Y:S01]  /*6da0*/  F2FP.TF32.F32.PACK_B R38, R38 ;  /* 0x00000026ff26723e */ /* 0x000fe200024050ff */
[----:B------:R-:W-:Y:S01]  /*6db0*/  FMUL R2, R33, R9 ;  /* 0x0000000921027220 */ /* 0x000fe20000400000 */
[----:B------:R-:W-:Y:S01]  /*6dc0*/  F2FP.TF32.F32.PACK_B R39, R39 ;  /* 0x00000027ff27723e */ /* 0x000fe200024050ff */
[C---:B------:R-:W-:Y:S01]  /*6dd0*/  FFMA R40, R35.reuse, R20, R0 ;  /* 0x0000001423287223 */ /* 0x040fe20000000000 */
[----:B------:R-:W-:Y:S01]  /*6de0*/  LOP3.LUT R20, R62, 0xffffe000, RZ, 0xc0, !PT ;  /* 0xffffe0003e147812 */ /* 0x000fe200078ec0ff */
[----:B------:R-:W-:Y:S01]  /*6df0*/  FFMA R41, R35, R21, R2 ;  /* 0x0000001523297223 */ /* 0x000fe20000000002 */
[----:B------:R-:W-:Y:S01]  /*6e00*/  FMUL R5, R33, R12 ;  /* 0x0000000c21057220 */ /* 0x000fe20000400000 */
[----:B------:R1:W-:Y:S01]  /*6e10*/  STS.128 [R87+0x2000], R36 ;  /* 0x0020002457007388 */ /* 0x0003e20000000c00 */
[----:B------:R-:W-:Y:S01]  /*6e20*/  LOP3.LUT R21, R57, 0xffffe000, RZ, 0xc0, !PT ;  /* 0xffffe00039157812 */ /* 0x000fe200078ec0ff */
[C---:B------:R-:W-:Y:S01]  /*6e30*/  FFMA R42, R35.reuse, R20, R3 ;  /* 0x00000014232a7223 */ /* 0x040fe20000000003 */
[----:B------:R-:W-:Y:S01]  /*6e40*/  FFMA R43, R35, R49, R4 ;  /* 0x00000031232b7223 */ /* 0x000fe20000000004 */
        /* <DEDUP_REMOVED lines=22> */
[----:B------:R-:W-:Y:S02]  /*6fb0*/  F2FP.TF32.F32.PACK_B R44, R44 ;  /* 0x0000002cff2c723e */ /* 0x000fe400024050ff */
[----:B------:R-:W-:Y:S02]  /*6fc0*/  F2FP.TF32.F32.PACK_B R45, R45 ;  /* 0x0000002dff2d723e */ /* 0x000fe400024050ff */
[----:B------:R-:W-:Y:S01]  /*6fd0*/  F2FP.TF32.F32.PACK_B R46, R46 ;  /* 0x0000002eff2e723e */ /* 0x000fe200024050ff */
[C---:B-1----:R-:W-:Y:S01]  /*6fe0*/  FFMA R36, R35.reuse, R20, R9 ;  /* 0x0000001423247223 */ /* 0x042fe20000000009 */
[----:B------:R-:W-:Y:S01]  /*6ff0*/  F2FP.TF32.F32.PACK_B R47, R47 ;  /* 0x0000002fff2f723e */ /* 0x000fe200024050ff */
[C---:B------:R-:W-:Y:S01]  /*7000*/  FFMA R37, R35.reuse, R21, R10 ;  /* 0x0000001523257223 */ /* 0x040fe2000000000a */
[C---:B------:R-:W-:Y:S01]  /*7010*/  FFMA R38, R35.reuse, R48, R11 ;  /* 0x0000003023267223 */ /* 0x040fe2000000000b */
[----:B------:R-:W-:Y:S01]  /*7020*/  FFMA R39, R35, R49, R12 ;  /* 0x0000003123277223 */ /* 0x000fe2000000000c */
[----:B------:R-:W-:Y:S01]  /*7030*/  F2FP.TF32.F32.PACK_B R36, R36 ;  /* 0x00000024ff24723e */ /* 0x000fe200024050ff */
[----:B------:R2:W-:Y:S01]  /*7040*/  STS.128 [R91+0x2020], R44 ;  /* 0x0020202c5b007388 */ /* 0x0005e20000000c00 */
[----:B------:R-:W-:Y:S02]  /*7050*/  F2FP.TF32.F32.PACK_B R37, R37 ;  /* 0x00000025ff25723e */ /* 0x000fe400024050ff */
        /* <DEDUP_REMOVED lines=8> */
[----:B-1----:R-:W1:Y:S02]  /*70e0*/  FENCE.VIEW.ASYNC.S ;  /* 0x00000000000073c6 */ /* 0x002e640000000000 */
[----:B-1----:R-:W-:Y:S06]  /*70f0*/  BAR.SYNC.DEFER_BLOCKING 0x1, 0x80 ;  /* 0x0042000000007b1d */ /* 0x002fec0000010000 */
[----:B------:R-:W-:Y:S05]  /*7100*/  @P0 BRA `(.L_x_104) ;  /* 0x0000000000280947 */ /* 0x000fea0003800000 */
[----:B------:R-:W-:Y:S01]  /*7110*/  R2UR UR10, R96 ;  /* 0x00000000600a72ca */ /* 0x000fe200000e0000 */
[----:B------:R-:W-:Y:S01]  /*7120*/  UIADD3 UR4, UP0, UPT, UR54, 0x680, URZ ;  /* 0x0000068036047890 */ /* 0x000fe2000ff1e0ff */
[----:B------:R-:W-:Y:S01]  /*7130*/  R2UR UR11, R94 ;  /* 0x000000005e0b72ca */ /* 0x000fe200000e0000 */
[----:B------:R-:W-:Y:S01]  /*7140*/  UIADD3 UR9, UPT, UPT, UR41, 0x10, URZ ;  /* 0x0000001029097890 */ /* 0x000fe2000fffe0ff */
[----:B------:R-:W-:Y:S01]  /*7150*/  R2UR UR12, R95 ;  /* 0x000000005f0c72ca */ /* 0x000fe200000e0000 */
[----:B------:R-:W-:Y:S02]  /*7160*/  UIADD3 UR8, UPT, UPT, UR50, 0x2200, URZ ;  /* 0x0000220032087890 */ /* 0x000fe4000fffe0ff */
[----:B------:R-:W-:Y:S10]  /*7170*/  UIADD3.X UR5, UPT, UPT, URZ, UR55, URZ, UP0, !UPT ;  /* 0x00000037ff057290 */ /* 0x000ff400087fe4ff */
[----:B------:R1:W-:Y:S01]  /*7180*/  UTMASTG.4D.IM2COL [UR8], [UR4] ;  /* 0x00000008040073b5 */ /* 0x0003e20008058000 */
[----:B------:R0:W-:Y:S01]  /*7190*/  UTMACMDFLUSH ;  /* 0x00000000000079b7 */ /* 0x0001e20000000000 */
[----:B-1----:R-:W-:Y:S04]  /*71a0*/  DEPBAR.LE SB0, 0x1 ;  /* 0x000080400000791a */ /* 0x002fe80000000000 */
.L_x_104:
[----:B------:R-:W-:Y:S05]  /*71b0*/  BSYNC.RECONVERGENT B0 ;  /* 0x0000000000007941 */ /* 0x000fea0003800200 */
.L_x_103:
[----:B------:R-:W-:Y:S01]  /*71c0*/  BAR.SYNC.DEFER_BLOCKING 0x1, 0x80 ;  /* 0x0042000000007b1d */ /* 0x000fe20000010000 */
[----:B------:R-:W-:Y:S04]  /*71d0*/  UIADD3 UR40, UPT, UPT, UR56, 0x1, URZ ;  /* 0x0000000138287890 */ /* 0x000fe8000fffe0ff */
[----:B------:R-:W-:Y:S04]  /*71e0*/  UISETP.NE.AND UP0, UPT, UR40, 0x4, UPT ;  /* 0x000000042800788c */ /* 0x000fe8000bf05270 */
[----:B------:R-:W-:Y:S01]  /*71f0*/  USEL UR40, UR40, URZ, UP0 ;  /* 0x000000ff28287287 */ /* 0x000fe20008000000 */
[----:B------:R1:W-:Y:S01]  /*7200*/  @P6 SYNCS.ARRIVE.TRANS64.RED.A1T0 RZ, [R105+URZ], RZ ;  /* 0x000000ff69ff69a7 */ /* 0x0003e200081004ff */
[----:B------:R-:W-:Y:S01]  /*7210*/  BSSY B1, `(.L_x_105) ;  /* 0x0000017000017945 */ /* 0x000fe20003800000 */
[----:B------:R-:W4:Y:S02]  /*7220*/  @P6 SYNCS.PHASECHK.TRANS64.TRYWAIT P0, [R50+URZ+0x80], R107 ;  /* 0x0000806b320065a7 */ /* 0x000f2400080011ff */
[----:B----4-:R-:W-:Y:S01]  /*7230*/  @P6 SEL R101, RZ, 0x1, !P0 ;  /* 0x00000001ff656807 */ /* 0x010fe20004000000 */
[----:B-1----:R-:W-:Y:S06]  /*7240*/  @!P6 BRA `(.L_x_106) ;  /* 0x00000000004ce947 */ /* 0x002fec0003800000 */
        /* <DEDUP_REMOVED lines=9> */
[----:B------:R-:W-:Y:S04]  /*72e0*/  SHF.L.U32 R5, R86, 0x1f, RZ ;  /* 0x0000001f56057819 */ /* 0x000fe800000006ff */
[----:B------:R-:W1:Y:S02]  /*72f0*/  SYNCS.PHASECHK.TRANS64.TRYWAIT P0, [R50+URZ+0x80], R5 ;  /* 0x00008005320075a7 */ /* 0x000e6400080011ff */
[----:B-1----:R-:W-:Y:S05]  /*7300*/  @!P0 BRA `(.L_x_109) ;  /* 0x0000001c00dc8947 */ /* 0x002fea0003800000 */
.L_x_108:
[----:B------:R-:W-:Y:S05]  /*7310*/  BSYNC B0 ;  /* 0x0000000000007941 */ /* 0x000fea0003800000 */
.L_x_107:
[----:B------:R-:W-:Y:S02]  /*7320*/  ISETP.NE.AND P0, PT, R103, RZ, PT ;  /* 0x000000ff6700720c */ /* 0x000fe40003f05270 */
[----:B------:R-:W-:Y:S11]  /*7330*/  IADD3 R102, PT, PT, R102, 0x1, RZ ;  /* 0x0000000166667810 */ /* 0x000ff60007ffe0ff */
[----:B------:R4:W1:Y:S04]  /*7340*/  @P0 LDS.128 R64, [R4] ;  /* 0x0000000004400984 */ /* 0x0008680000000c00 */
[----:B------:R4:W1:Y:S04]  /*7350*/  @P0 LDS.128 R60, [R3+0x10] ;  /* 0x00001000033c0984 */ /* 0x0008680000000c00 */
[----:B------:R4:W1:Y:S04]  /*7360*/  @P0 LDS.128 R56, [R2+0x20] ;  /* 0x0000200002380984 */ /* 0x0008680000000c00 */
[----:B------:R4:W1:Y:S02]  /*7370*/  @P0 LDS.128 R52, [R0+0x30] ;  /* 0x0000300000340984 */ /* 0x0008640000000c00 */
.L_x_106:
[----:B------:R-:W-:Y:S05]  /*7380*/  BSYNC B1 ;  /* 0x0000000000017941 */ /* 0x000fea0003800000 */
.L_x_105:
[----:B----4-:R-:W-:Y:S05]  /*7390*/  VIADD R3, R34, 0x20 ;  /* 0x0000002022037836 */ /* 0x010fea0000000000 */
        /* <DEDUP_REMOVED lines=9> */
[----:B------:R-:W4:Y:S01]  /*7430*/  LDCU.64 UR6, c[0x4][0x78] ;  /* 0x01000f00ff0677ac */ /* 0x000f220008000a00 */
[----:B------:R-:W2:Y:S01]  /*7440*/  LDC.64 R2, c[0x4][R3] ;  /* 0x0100000003027b82 */ /* 0x000ea20000000a00 */
[----:B------:R-:W5:Y:S01]  /*7450*/  LDCU.64 UR4, c[0x4][0x10] ;  /* 0x01000200ff0477ac */ /* 0x000f620008000a00 */
[----:B-1----:R-:W-:Y:S01]  /*7460*/  MOV R5, UR9 ;  /* 0x0000000900057c02 */ /* 0x002fe20008000f00 */
[----:B------:R-:W-:Y:S01]  /*7470*/  IMAD.U32 R4, RZ, RZ, UR8 ;  /* 0x00000008ff047e24 */ /* 0x000fe2000f8e00ff */
[----:B----4-:R-:W-:Y:S01]  /*7480*/  MOV R7, UR7 ;  /* 0x0000000700077c02 */ /* 0x010fe20008000f00 */
[----:B------:R-:W-:Y:S01]  /*7490*/  IMAD.U32 R6, RZ, RZ, UR6 ;  /* 0x00000006ff067e24 */ /* 0x000fe2000f8e00ff */
[----:B-----5:R-:W-:Y:S01]  /*74a0*/  MOV R11, UR5 ;  /* 0x00000005000b7c02 */ /* 0x020fe20008000f00 */
[----:B------:R-:W-:Y:S02]  /*74b0*/  IMAD.U32 R10, RZ, RZ, UR4 ;  /* 0x00000004ff0a7e24 */ /* 0x000fe4000f8e00ff */
[----:B------:R-:W-:Y:S07]  /*74c0*/  LEPC R20, `(.L_x_110) ;  /* 0x000000001014794e */ /* 0x000fee0000000000 */
[----:B--23--:R-:W-:Y:S05]  /*74d0*/  CALL.ABS.NOINC R2 ;  /* 0x0000000002007343 */ /* 0x00cfea0003c00000 */
.L_x_110:
[----:B-1----:R-:W-:Y:S01]  /*74e0*/  LOP3.LUT R20, R64, 0xffffe000, RZ, 0xc0, !PT ;  /* 0xffffe00040147812 */ /* 0x002fe200078ec0ff */
[----:B------:R-:W-:Y:S05]  /*74f0*/  WARPSYNC.ALL ;  /* 0x0000000000007948 */ /* 0x000fea0003800000 */
[----:B------:R-:W-:Y:S01]  /*7500*/  R2UR UR4, R34 ;  /* 0x00000000220472ca */ /* 0x000fe200000e0000 */
[----:B------:R-:W-:Y:S01]  /*7510*/  IMAD.U32 R105, RZ, RZ, UR40 ;  /* 0x00000028ff697e24 */ /* 0x000fe2000f8e00ff */
[----:B------:R-:W-:Y:S01]  /*7520*/  LOP3.LUT R21, R65, 0xffffe000, RZ, 0xc0, !PT ;  /* 0xffffe00041157812 */ /* 0x000fe200078ec0ff */
[----:B------:R-:W-:Y:S01]  /*7530*/  BSSY.RECONVERGENT B0, `(.L_x_111) ;  /* 0x000005d000007945 */ /* 0x000fe20003800200 */
[----:B------:R-:W-:Y:S02]  /*7540*/  LOP3.LUT R49, R66, 0xffffe000, RZ, 0xc0, !PT ;  /* 0xffffe00042317812 */ /* 0x000fe400078ec0ff */
[----:B------:R-:W-:Y:S02]  /*7550*/  LOP3.LUT R48, R62, 0xffffe000, RZ, 0xc0, !PT ;  /* 0xffffe0003e307812 */ /* 0x000fe400078ec0ff */
[----:B------:R-:W-:Y:S02]  /*7560*/  LOP3.LUT R50, R58, 0xffffe000, RZ, 0xc0, !PT ;  /* 0xffffe0003a327812 */ /* 0x000fe400078ec0ff */
[----:B------:R-:W-:Y:S02]  /*7570*/  ISETP.NE.AND P6, PT, R98, RZ, PT ;  /* 0x000000ff6200720c */ /* 0x000fe40003fc5270 */
[----:B------:R-:W-:Y:S01]  /*7580*/  ISETP.NE.AND P0, PT, R89, RZ, PT ;  /* 0x000000ff5900720c */ /* 0x000fe20003f05270 */
[----:B------:R-:W1:Y:S01]  /*7590*/  LDTM.x16 R4, tmem[UR4+0x20] ;  /* 0x00002004000479ee */ /* 0x000e620008240000 */
[----:B------:R-:W-:Y:S09]  /*75a0*/  LEA R106, R102, UR50, 0x3 ;  /* 0x00000032666a7c11 */ /* 0x000ff2000f8e18ff */
[----:B------:R-:W-:Y:S02]  /*75b0*/  @P6 LEA R105, R105, UR50, 0x3 ;  /* 0x0000003269696c11 */ /* 0x000fe4000f8e18ff */
[----:B------:R-:W-:Y:S03]  /*75c0*/  @P6 SHF.L.U32 R107, R86, 0x1f, RZ ;  /* 0x0000001f566b6819 */ /* 0x000fe600000006ff */
[----:B------:R-:W-:Y:S05]  /*75d0*/  @P6 VIADD R105, R105, 0xa0 ;  /* 0x000000a069696836 */ /* 0x000fea0000000000 */
[----:B------:R-:W-:Y:S01]  /*75e0*/  @P6 PRMT R105, R104, 0x654, R105 ;  /* 0x0000065468696816 */ /* 0x000fe20000000069 */
[C---:B-1----:R-:W-:Y:S01]  /*75f0*/  FMUL R0, R33.reuse, R4 ;  /* 0x0000000421007220 */ /* 0x042fe20000400000 */
[C---:B------:R-:W-:Y:S01]  /*7600*/  FMUL R2, R33.reuse, R5 ;  /* 0x0000000521027220 */ /* 0x040fe20000400000 */
[C---:B------:R-:W-:Y:S01]  /*7610*/  FMUL R3, R33.reuse, R10 ;  /* 0x0000000a21037220 */ /* 0x040fe20000400000 */
[----:B------:R-:W-:Y:S01]  /*7620*/  FMUL R4, R33, R11 ;  /* 0x0000000b21047220 */ /* 0x000fe20000400000 */
[C---:B--2---:R-:W-:Y:S01]  /*7630*/  FFMA R36, R35.reuse, R20, R0 ;  /* 0x0000001423247223 */ /* 0x044fe20000000000 */
        /* <DEDUP_REMOVED lines=10> */
[C---:B------:R-:W-:Y:S01]  /*76e0*/  FMUL R0, R33.reuse, R8 ;  /* 0x0000000821007220 */ /* 0x040fe20000400000 */
[C---:B------:R-:W-:Y:S01]  /*76f0*/  FMUL R2, R33.reuse, R9 ;  /* 0x0000000921027220 */ /* 0x040fe20000400000 */
[----:B------:R-:W-:Y:S01]  /*7700*/  F2FP.TF32.F32.PACK_B R38, R38 ;  /* 0x00000026ff26723e */ /* 0x000fe200024050ff */
[----:B------:R-:W-:Y:S01]  /*7710*/  FMUL R5, R33, R12 ;  /* 0x0000000c21057220 */ /* 0x000fe20000400000 */
[----:B------:R-:W-:Y:S01]  /*7720*/  F2FP.TF32.F32.PACK_B R39, R39 ;  /* 0x00000027ff27723e */ /* 0x000fe200024050ff */
[C---:B------:R-:W-:Y:S01]  /*7730*/  FFMA R40, R35.reuse, R20, R0 ;  /* 0x0000001423287223 */ /* 0x040fe20000000000 */
[C---:B------:R-:W-:Y:S01]  /*7740*/  FFMA R41, R35.reuse, R49, R2 ;  /* 0x0000003123297223 */ /* 0x040fe20000000002 */
[----:B------:R-:W-:Y:S01]  /*7750*/  FFMA R42, R35, R48, R3 ;  /* 0x00000030232a7223 */ /* 0x000fe20000000003 */
[----:B------:R-:W-:Y:S01]  /*7760*/  LOP3.LUT R20, R63, 0xffffe000, RZ, 0xc0, !PT ;  /* 0xffffe0003f147812 */ /* 0x000fe200078ec0ff */
[----:B------:R1:W-:Y:S01]  /*7770*/  STS.128 [R87+0x4000], R36 ;  /* 0x0040002457007388 */ /* 0x0003e20000000c00 */
[----:B------:R-:W-:Y:S01]  /*7780*/  LOP3.LUT R48, R56, 0xffffe000, RZ, 0xc0, !PT ;  /* 0xffffe00038307812 */ /* 0x000fe200078ec0ff */
[----:B------:R-:W-:Y:S01]  /*7790*/  FMUL R6, R33, R13 ;  /* 0x0000000d21067220 */ /* 0x000fe20000400000 */
[----:B------:R-:W-:Y:S01]  /*77a0*/  LOP3.LUT R21, R57, 0xffffe000, RZ, 0xc0, !PT ;  /* 0xffffe00039157812 */ /* 0x000fe200078ec0ff */
[----:B------:R-:W-:Y:S01]  /*77b0*/  FFMA R43, R35, R20, R4 ;  /* 0x00000014232b7223 */ /* 0x000fe20000000004 */
        /* <DEDUP_REMOVED lines=22> */
[----:B------:R-:W-:Y:S02]  /*7920*/  F2FP.TF32.F32.PACK_B R46, R46 ;  /* 0x0000002eff2e723e */ /* 0x000fe400024050ff */
[----:B------:R-:W-:Y:S01]  /*7930*/  F2FP.TF32.F32.PACK_B R47, R47 ;  /* 0x0000002fff2f723e */ /* 0x000fe200024050ff */
[C---:B-1----:R-:W-:Y:S01]  /*7940*/  FFMA R36, R35.reuse, R20, R9 ;  /* 0x0000001423247223 */ /* 0x042fe20000000009 */
[C---:B------:R-:W-:Y:S01]  /*7950*/  FFMA R37, R35.reuse, R21, R10 ;  /* 0x0000001523257223 */ /* 0x040fe2000000000a */
[C---:B------:R-:W-:Y:S01]  /*7960*/  FFMA R38, R35.reuse, R48, R11 ;  /* 0x0000003023267223 */ /* 0x040fe2000000000b */
[----:B------:R-:W-:Y:S01]  /*7970*/  FFMA R39, R35, R49, R12 ;  /* 0x0000003123277223 */ /* 0x000fe2000000000c */
[----:B------:R2:W-:Y:S01]  /*7980*/  STS.128 [R91+0x4020], R44 ;  /* 0x0040202c5b007388 */ /* 0x0005e20000000c00 */
[----:B------:R-:W-:Y:S02]  /*7990*/  F2FP.TF32.F32.PACK_B R36, R36 ;  /* 0x00000024ff24723e */ /* 0x000fe400024050ff */
        /* <DEDUP_REMOVED lines=22> */
.L_x_112:
[----:B------:R-:W-:Y:S05]  /*7b00*/  BSYNC.RECONVERGENT B0 ;  /* 0x0000000000007941 */ /* 0x000fea0003800200 */
.L_x_111:
        /* <DEDUP_REMOVED lines=21> */
.L_x_116:
[----:B------:R-:W-:Y:S05]  /*7c60*/  BSYNC B0 ;  /* 0x0000000000007941 */ /* 0x000fea0003800000 */
.L_x_115:
[----:B------:R-:W-:Y:S11]  /*7c70*/  ISETP.NE.AND P0, PT, R103, RZ, PT ;  /* 0x000000ff6700720c */ /* 0x000ff60003f05270 */
[----:B------:R-:W-:Y:S02]  /*7c80*/  @!UPT UIADD3 URZ, UPT, UPT, URZ, URZ, URZ ;  /* 0x000000fffffff290 */ /* 0x000fe4000fffe0ff */
[----:B------:R4:W1:Y:S04]  /*7c90*/  @P0 LDS.128 R64, [R3] ;  /* 0x0000000003400984 */ /* 0x0008680000000c00 */
[----:B------:R4:W1:Y:S04]  /*7ca0*/  @P0 LDS.128 R60, [R2+0x10] ;  /* 0x00001000023c0984 */ /* 0x0008680000000c00 */
[----:B------:R4:W1:Y:S04]  /*7cb0*/  @P0 LDS.128 R56, [R0+0x20] ;  /* 0x0000200000380984 */ /* 0x0008680000000c00 */
[----:B------:R4:W1:Y:S02]  /*7cc0*/  @P0 LDS.128 R52, [R102+0x30] ;  /* 0x0000300066340984 */ /* 0x0008640000000c00 */
.L_x_114:
[----:B------:R-:W-:Y:S05]  /*7cd0*/  BSYNC B1 ;  /* 0x0000000000017941 */ /* 0x000fea0003800000 */
.L_x_113:
        /* <DEDUP_REMOVED lines=21> */
.L_x_118:
[----:B------:R-:W-:Y:S01]  /*7e30*/  ISETP.NE.AND P0, PT, R89, RZ, PT ;  /* 0x000000ff5900720c */ /* 0x000fe20003f05270 */
[----:B------:R-:W-:Y:S05]  /*7e40*/  WARPSYNC.ALL ;  /* 0x0000000000007948 */ /* 0x000fea0003800000 */
[----:B------:R-:W-:Y:S01]  /*7e50*/  R2UR UR4, R34 ;  /* 0x00000000220472ca */ /* 0x000fe200000e0000 */
[----:B------:R-:W-:Y:S01]  /*7e60*/  BSSY.RECONVERGENT B0, `(.L_x_119) ;  /* 0x000005d000007945 */ /* 0x000fe20003800200 */
[----:B------:R-:W-:Y:S02]  /*7e70*/  R2UR UR5, R100 ;  /* 0x00000000640572ca */ /* 0x000fe400000e0000 */
[----:B-1----:R-:W-:Y:S02]  /*7e80*/  LOP3.LUT R0, R64, 0xffffe000, RZ, 0xc0, !PT ;  /* 0xffffe00040007812 */ /* 0x002fe400078ec0ff */
[----:B------:R-:W-:Y:S02]  /*7e90*/  LOP3.LUT R2, R65, 0xffffe000, RZ, 0xc0, !PT ;  /* 0xffffe00041027812 */ /* 0x000fe400078ec0ff */
[----:B------:R-:W-:Y:S02]  /*7ea0*/  LOP3.LUT R3, R66, 0xffffe000, RZ, 0xc0, !PT ;  /* 0xffffe00042037812 */ /* 0x000fe400078ec0ff */
[----:B------:R-:W-:Y:S02]  /*7eb0*/  LOP3.LUT R20, R67, 0xffffe000, RZ, 0xc0, !PT ;  /* 0xffffe00043147812 */ /* 0x000fe400078ec0ff */
[----:B------:R-:W-:Y:S01]  /*7ec0*/  LOP3.LUT R21, R60, 0xffffe000, RZ, 0xc0, !PT ;  /* 0xffffe0003c157812 */ /* 0x000fe200078ec0ff */
[----:B------:R-:W1:Y:S01]  /*7ed0*/  LDTM.x16 R4, tmem[UR4+0x30] ;  /* 0x00003004000479ee */ /* 0x000e620008240000 */
[----:B--2---:R-:W-:Y:S01]  /*7ee0*/  LOP3.LUT R36, R61, 0xffffe000, RZ, 0xc0, !PT ;  /* 0xffffe0003d247812 */ /* 0x004fe200078ec0ff */
[----:B------:R-:W-:Y:S01]  /*7ef0*/  UIADD3 UR5, UPT, UPT, UR5, 0xf0, URZ ;  /* 0x000000f005057890 */ /* 0x000fe2000fffe0ff */
[----:B------:R-:W-:Y:S01]  /*7f00*/  LOP3.LUT R37, R62, 0xffffe000, RZ, 0xc0, !PT ;  /* 0xffffe0003e257812 */ /* 0x000fe200078ec0ff */
[----:B------:R-:W-:Y:S01]  /*7f10*/  NOP ;  /* 0x0000000000007918 */ /* 0x000fe20000000000 */
[----:B------:R-:W-:Y:S01]  /*7f20*/  LOP3.LUT R38, R63, 0xffffe000, RZ, 0xc0, !PT ;  /* 0xffffe0003f267812 */ /* 0x000fe200078ec0ff */
[----:B------:R-:W-:Y:S01]  /*7f30*/  UPRMT UR5, UR45, 0x654, UR5 ;  /* 0x000006542d057896 */ /* 0x000fe20008000005 */
[----:B------:R-:W-:Y:S02]  /*7f40*/  LOP3.LUT R39, R56, 0xffffe000, RZ, 0xc0, !PT ;  /* 0xffffe00038277812 */ /* 0x000fe400078ec0ff */
[----:B------:R-:W-:Y:S02]  /*7f50*/  LOP3.LUT R40, R57, 0xffffe000, RZ, 0xc0, !PT ;  /* 0xffffe00039287812 */ /* 0x000fe400078ec0ff */
[----:B------:R-:W-:Y:S02]  /*7f60*/  LOP3.LUT R41, R58, 0xffffe000, RZ, 0xc0, !PT ;  /* 0xffffe0003a297812 */ /* 0x000fe400078ec0ff */
[----:B------:R-:W-:Y:S02]  /*7f70*/  LOP3.LUT R42, R59, 0xffffe000, RZ, 0xc0, !PT ;  /* 0xffffe0003b2a7812 */ /* 0x000fe400078ec0ff */
[----:B-1----:R-:W-:Y:S01]  /*7f80*/  SYNCS.ARRIVE.TRANS64.RED.A1T0 RZ, [UR5], RZ ;  /* 0x000000ffffff79a7 */ /* 0x002fe20008100405 */
[----:B------:R-:W-:Y:S02]  /*7f90*/  LOP3.LUT R43, R52, 0xffffe000, RZ, 0xc0, !PT ;  /* 0xffffe000342b7812 */ /* 0x000fe400078ec0ff */
[----:B------:R-:W-:Y:S02]  /*7fa0*/  LOP3.LUT R44, R53, 0xffffe000, RZ, 0xc0, !PT ;  /* 0xffffe000352c7812 */ /* 0x000fe400078ec0ff */
[----:B------:R-:W-:Y:S02]  /*7fb0*/  LOP3.LUT R45, R54, 0xffffe000, RZ, 0xc0, !PT ;  /* 0xffffe000362d7812 */ /* 0x000fe400078ec0ff */
[----:B------:R-:W-:Y:S01]  /*7fc0*/  LOP3.LUT R46, R55, 0xffffe000, RZ, 0xc0, !PT ;  /* 0xffffe000372e7812 */ /* 0x000fe200078ec0ff */
[C---:B------:R-:W-:Y:S01]  /*7fd0*/  FMUL R4, R33.reuse, R4 ;  /* 0x0000000421047220 */ /* 0x040fe20000400000 */
[C---:B------:R-:W-:Y:S01]  /*7fe0*/  FMUL R5, R33.reuse, R5 ;  /* 0x0000000521057220 */ /* 0x040fe20000400000 */
[C---:B------:R-:W-:Y:S01]  /*7ff0*/  FMUL R6, R33.reuse, R6 ;  /* 0x0000000621067220 */ /* 0x040fe20000400000 */
[----:B------:R-:W-:Y:S01]  /*8000*/  FMUL R7, R33, R7 ;  /* 0x0000000721077220 */ /* 0x000fe20000400000 */
[C---:B------:R-:W-:Y:S01]  /*8010*/  FFMA R4, R35.reuse, R0, R4 ;  /* 0x0000000023047223 */ /* 0x040fe20000000004 */
[C---:B------:R-:W-:Y:S01]  /*8020*/  FFMA R5, R35.reuse, R2, R5 ;  /* 0x0000000223057223 */ /* 0x040fe20000000005 */
[C---:B------:R-:W-:Y:S01]  /*8030*/  FFMA R6, R35.reuse, R3, R6 ;  /* 0x0000000323067223 */ /* 0x040fe20000000006 */
[----:B------:R-:W-:Y:S01]  /*8040*/  FFMA R7, R35, R20, R7 ;  /* 0x0000001423077223 */ /* 0x000fe20000000007 */
[C---:B------:R-:W-:Y:S01]  /*8050*/  FMUL R8, R33.reuse, R8 ;  /* 0x0000000821087220 */ /* 0x040fe20000400000 */
[C---:B------:R-:W-:Y:S01]  /*8060*/  FMUL R9, R33.reuse, R9 ;  /* 0x0000000921097220 */ /* 0x040fe20000400000 */
[C---:B------:R-:W-:Y:S01]  /*8070*/  FMUL R10, R33.reuse, R10 ;  /* 0x0000000a210a7220 */ /* 0x040fe20000400000 */
        /* <DEDUP_REMOVED lines=9> */
[C---:B------:R-:W-:Y:S01]  /*8110*/  FMUL R12, R33.reuse, R12 ;  /* 0x0000000c210c7220 */ /* 0x040fe20000400000 */
[----:B------:R-:W-:Y:S01]  /*8120*/  F2FP.TF32.F32.PACK_B R8, R8 ;  /* 0x00000008ff08723e */ /* 0x000fe200024050ff */
[C---:B------:R-:W-:Y:S01]  /*8130*/  FMUL R13, R33.reuse, R13 ;  /* 0x0000000d210d7220 */ /* 0x040fe20000400000 */
[----:B------:R1:W-:Y:S01]  /*8140*/  STS.128 [R87+0x6000], R4 ;  /* 0x0060000457007388 */ /* 0x0003e20000000c00 */
        /* <DEDUP_REMOVED lines=8> */
[----:B------:R-:W-:Y:S01]  /*81d0*/  FFMA R15, R35, R42, R15 ;  /* 0x0000002a230f7223 */ /* 0x000fe2000000000f */
[C---:B------:R-:W-:Y:S01]  /*81e0*/  FMUL R16, R33.reuse, R16 ;  /* 0x0000001021107220 */ /* 0x040fe20000400000 */
[----:B------:R-:W-:Y:S01]  /*81f0*/  F2FP.TF32.F32.PACK_B R12, R12 ;  /* 0x0000000cff0c723e */ /* 0x000fe200024050ff */
[----:B------:R1:W-:Y:S01]  /*8200*/  STS.128 [R93+0x6010], R8 ;  /* 0x006010085d007388 */ /* 0x0003e20000000c00 */
        /* <DEDUP_REMOVED lines=10> */
[----:B------:R-:W-:Y:S02]  /*82b0*/  F2FP.TF32.F32.PACK_B R16, R16 ;  /* 0x00000010ff10723e */ /* 0x000fe400024050ff */
        /* <DEDUP_REMOVED lines=22> */
[----:B--2---:R-:W-:Y:S04]  /*8420*/  DEPBAR.LE SB0, 0x1 ;  /* 0x000080400000791a */ /* 0x004fe80000000000 */
.L_x_120:
[----:B------:R-:W-:Y:S05]  /*8430*/  BSYNC.RECONVERGENT B0 ;  /* 0x0000000000007941 */ /* 0x000fea0003800200 */
.L_x_119:
[----:B------:R-:W-:Y:S01]  /*8440*/  BAR.SYNC.DEFER_BLOCKING 0x1, 0x80 ;  /* 0x0042000000007b1d */ /* 0x000fe20000010000 */
[----:B------:R-:W-:Y:S01]  /*8450*/  UISETP.NE.AND UP0, UPT, UR52, -0x4, UPT ;  /* 0xfffffffc3400788c */ /* 0x000fe2000bf05270 */
[----:B------:R-:W-:Y:S08]  /*8460*/  IADD3 R0, PT, PT, R30, 0x1, RZ ;  /* 0x000000011e007810 */ /* 0x000ff00007ffe0ff */
[----:B------:R-:W-:Y:S05]  /*8470*/  BRA.U !UP0, `(.L_x_121) ;  /* 0x0000000108247547 */ /* 0x000fea000b800000 */
[----:B------:R-:W-:Y:S01]  /*8480*/  ISETP.NE.AND P0, PT, R98, RZ, PT ;  /* 0x000000ff6200720c */ /* 0x000fe20003f05270 */
[----:B------:R-:W-:Y:S01]  /*8490*/  IMAD.U32 R2, RZ, RZ, UR56 ;  /* 0x00000038ff027e24 */ /* 0x000fe2000f8e00ff */
[----:B------:R-:W-:Y:S04]  /*84a0*/  UIADD3 UR56, UPT, UPT, UR56, 0x1, URZ ;  /* 0x0000000138387890 */ /* 0x000fe8000fffe0ff */
[----:B------:R-:W-:Y:S04]  /*84b0*/  UISETP.NE.AND UP0, UPT, UR56, 0x4, UPT ;  /* 0x000000043800788c */ /* 0x000fe8000bf05270 */
[----:B------:R-:W-:Y:S03]  /*84c0*/  USEL UR56, UR56, URZ, UP0 ;  /* 0x000000ff38387287 */ /* 0x000fe60008000000 */
[----:B------:R-:W-:Y:S05]  /*84d0*/  @P0 LEA R2, R2, UR50, 0x3 ;  /* 0x0000003202020c11 */ /* 0x000fea000f8e18ff */
[----:B------:R-:W-:Y:S05]  /*84e0*/  @P0 VIADD R3, R2, 0xa0 ;  /* 0x000000a002030836 */ /* 0x000fea0000000000 */
[----:B------:R-:W-:Y:S04]  /*84f0*/  @P0 PRMT R3, R104, 0x654, R3 ;  /* 0x0000065468030816 */ /* 0x000fe80000000003 */
[----:B------:R2:W-:Y:S03]  /*8500*/  @P0 SYNCS.ARRIVE.TRANS64.RED.A1T0 RZ, [R3+URZ], RZ ;  /* 0x000000ff03ff09a7 */ /* 0x0005e600081004ff */
.L_x_121:
[----:B------:R-:W-:Y:S01]  /*8510*/  ISETP.NE.AND P1, PT, R92, RZ, PT ;  /* 0x000000ff5c00720c */ /* 0x000fe20003f25270 */
[----:B------:R-:W-:Y:S01]  /*8520*/  UIADD3 UR52, UPT, UPT, UR52, 0x4, URZ ;  /* 0x0000000434347890 */ /* 0x000fe2000fffe0ff */
[----:B------:R-:W-:Y:S01]  /*8530*/  ISETP.NE.AND P0, PT, R0, 0x2, PT ;  /* 0x000000020000780c */ /* 0x000fe20003f05270 */
[----:B------:R-:W-:Y:S01]  /*8540*/  UMOV UR57, UR51 ;  /* 0x0000003300397c82 */ /* 0x000fe20008000000 */
[----:B------:R-:W-:Y:S01]  /*8550*/  LOP3.LUT R84, R84, 0x1, RZ, 0x3c, !PT ;  /* 0x0000000154547812 */ /* 0x000fe200078e3cff */
[----:B-1----:R-:W-:Y:S01]  /*8560*/  IMAD.IADD R16, R29, 0x1, R51 ;  /* 0x000000011d107824 */ /* 0x002fe200078e0233 */
[----:B------:R-:W-:Y:S01]  /*8570*/  SEL R2, RZ, 0x1, P0 ;  /* 0x00000001ff027807 */ /* 0x000fe20000000000 */
[----:B------:R-:W-:Y:S01]  /*8580*/  IMAD.IADD R19, R31, 0x1, R78 ;  /* 0x000000011f137824 */ /* 0x000fe200078e024e */
[----:B------:R-:W-:Y:S02]  /*8590*/  SEL R30, R0, RZ, P0 ;  /* 0x000000ff001e7207 */ /* 0x000fe40000000000 */
[----:B------:R-:W-:Y:S03]  /*85a0*/  LOP3.LUT R85, R85, R2, RZ, 0x3c, !PT ;  /* 0x0000000255557212 */ /* 0x000fe600078e3cff */
[----:B------:R-:W-:Y:S05]  /*85b0*/  @P1 BRA `(.L_x_122) ;  /* 0xffffffcc00241947 */ /* 0x000fea000383ffff */
[----:B------:R-:W-:-:S09]  /*85c0*/  UISETP.NE.AND UP0, UPT, UR53, URZ, UPT ;  /* 0x000000ff3500728c */ /* 0x000fd2000bf05270 */
[----:B------:R-:W-:Y:S05]  /*85d0*/  BRA.U !UP0, `(.L_x_123) ;  /* 0x0000000108487547 */ /* 0x000fea000b800000 */
[----:B------:R-:W1:Y:S02]  /*85e0*/  LDCU.64 UR4, c[0x0][0x890] ;  /* 0x00011200ff0477ac */ /* 0x000e640008000a00 */
[----:B-1----:R-:W-:-:S04]  /*85f0*/  UISETP.NE.U32.AND UP0, UPT, UR4, URZ, UPT ;  /* 0x000000ff0400728c */ /* 0x002fc8000bf05070 */
[----:B------:R-:W-:-:S09]  /*8600*/  UISETP.NE.AND.EX UP0, UPT, UR5, URZ, UPT, UP0 ;  /* 0x000000ff0500728c */ /* 0x000fd2000bf05300 */
[----:B------:R-:W-:Y:S05]  /*8610*/  BRA.U UP0, `(.L_x_124) ;  /* 0x00000001000c7547 */ /* 0x000fea000b800000 */
[----:B------:R-:W-:-:S13]  /*8620*/  FSETP.NEU.AND P0, PT, R35, RZ, PT ;  /* 0x000000ff2300720b */ /* 0x000fda0003f0d000 */
[----:B------:R-:W-:Y:S05]  /*8630*/  @!P0 EXIT ;  /* 0x000000000000894d */ /* 0x000fea0003800000 */
[----:B------:R-:W-:Y:S05]  /*8640*/  BRA `(.L_x_123) ;  /* 0x00000000002c7947 */ /* 0x000fea0003800000 */
.L_x_124:
[----:B------:R-:W-:Y:S01]  /*8650*/  ISETP.NE.AND P0, PT, R97, RZ, PT ;  /* 0x000000ff6100720c */ /* 0x000fe20003f05270 */
[----:B------:R-:W-:-:S12]  /*8660*/  BSSY.RECONVERGENT B0, `(.L_x_123) ;  /* 0x0000009000007945 */ /* 0x000fd80003800200 */
[----:B------:R-:W-:Y:S05]  /*8670*/  @P0 BRA `(.L_x_125) ;  /* 0x0000000000140947 */ /* 0x000fea0003800000 */
[----:B------:R-:W1:Y:S02]  /*8680*/  LDCU.64 UR4, c[0x0][0x888] ;  /* 0x00011100ff0477ac */ /* 0x000e640008000a00 */
[----:B-1----:R-:W-:-:S04]  /*8690*/  ISETP.NE.U32.AND P0, PT, RZ, UR4, PT ;  /* 0x00000004ff007c0c */ /* 0x002fc8000bf05070 */
[----:B------:R-:W-:-:S13]  /*86a0*/  ISETP.NE.AND.EX P0, PT, RZ, UR5, PT, P0 ;  /* 0x00000005ff007c0c */ /* 0x000fda000bf05300 */
[----:B------:R-:W-:Y:S05]  /*86b0*/  @!P0 EXIT ;  /* 0x000000000000894d */ /* 0x000fea0003800000 */
[----:B------:R-:W-:Y:S05]  /*86c0*/  BRA `(.L_x_126) ;  /* 0x0000000000087947 */ /* 0x000fea0003800000 */
.L_x_125:
[----:B------:R-:W-:-:S13]  /*86d0*/  FSETP.NEU.AND P0, PT, R35, RZ, PT ;  /* 0x000000ff2300720b */ /* 0x000fda0003f0d000 */
[----:B------:R-:W-:Y:S05]  /*86e0*/  @!P0 EXIT ;  /* 0x000000000000894d */ /* 0x000fea0003800000 */
.L_x_126:
[----:B------:R-:W-:Y:S05]  /*86f0*/  BSYNC.RECONVERGENT B0 ;  /* 0x0000000000007941 */ /* 0x000fea0003800200 */
.L_x_123:
[----:B------:R-:W-:Y:S01]  /*8700*/  ULEA UR4, UR56, UR50, 0x3 ;  /* 0x0000003238047291 */ /* 0x000fe2000f8e18ff */
[----:B------:R-:W-:-:S04]  /*8710*/  DEPBAR.LE SB0, 0x0 ;  /* 0x000080000000791a */ /* 0x000fc80000000000 */
[----:B------:R-:W-:-:S04]  /*8720*/  UIADD3 UR4, UPT, UPT, UR4, 0xa0, URZ ;  /* 0x000000a004047890 */ /* 0x000fc8000fffe0ff */
[----:B------:R-:W-:-:S09]  /*8730*/  UPRMT UR4, UR45, 0x654, UR4 ;  /* 0x000006542d047896 */ /* 0x000fd20008000004 */
[----:B------:R-:W-:Y:S01]  /*8740*/  SYNCS.ARRIVE.TRANS64.RED.A1T0 RZ, [UR4], RZ ;  /* 0x000000ffffff79a7 */ /* 0x000fe20008100404 */
[----:B------:R-:W-:Y:S05]  /*8750*/  EXIT ;  /* 0x000000000000794d */ /* 0x000fea0003800000 */
.L_x_19:
[----:B------:R-:W-:Y:S07]  /*8760*/  MOV R2, UR17 ;  /* 0x0000001100027c02 */ /* 0x000fee0008000f00 */
.L_x_127:
[----:B-1----:R1:W2:Y:S02]  /*8770*/  SYNCS.PHASECHK.TRANS64.TRYWAIT P1, [R2+URZ+0x40], R5 ;  /* 0x00004005020075a7 */ /* 0x0022a400080211ff */
[----:B--2---:R-:W-:Y:S05]  /*8780*/  @!P1 NANOSLEEP.SYNCS 0x989680 ;  /* 0x009896800000995d */ /* 0x004fea0003900000 */
[----:B------:R-:W2:Y:S02]  /*8790*/  @!P1 SYNCS.PHASECHK.TRANS64 P1, [R2+URZ+0x40], R5 ;  /* 0x00004005020095a7 */ /* 0x000ea400080210ff */
[----:B--2---:R-:W-:Y:S05]  /*87a0*/  @!P1 BRA `(.L_x_127) ;  /* 0xfffffffc00f09947 */ /* 0x004fea000383ffff */
[----:B------:R-:W-:Y:S05]  /*87b0*/  BRA `(.L_x_18) ;  /* 0xffffff90001c7947 */ /* 0x000fea000383ffff */
.L_x_25:
[----:B------:R-:W-:Y:S07]  /*87c0*/  MOV R2, UR25 ;  /* 0x0000001900027c02 */ /* 0x000fee0008000f00 */
.L_x_128:
[----:B-1----:R1:W2:Y:S02]  /*87d0*/  SYNCS.PHASECHK.TRANS64.TRYWAIT P0, [R2+URZ+0x40], R5 ;  /* 0x00004005020075a7 */ /* 0x0022a400080011ff */
[----:B--2---:R-:W-:Y:S05]  /*87e0*/  @!P0 NANOSLEEP.SYNCS 0x989680 ;  /* 0x009896800000895d */ /* 0x004fea0003900000 */
[----:B------:R-:W2:Y:S02]  /*87f0*/  @!P0 SYNCS.PHASECHK.TRANS64 P0, [R2+URZ+0x40], R5 ;  /* 0x00004005020085a7 */ /* 0x000ea400080010ff */
[----:B--2---:R-:W-:Y:S05]  /*8800*/  @!P0 BRA `(.L_x_128) ;  /* 0xfffffffc00f08947 */ /* 0x004fea000383ffff */
[----:B------:R-:W-:Y:S05]  /*8810*/  BRA `(.L_x_24) ;  /* 0xffffff9400a07947 */ /* 0x000fea000383ffff */
.L_x_29:
[----:B-1----:R-:W-:-:S07]  /*8820*/  MOV R2, UR22 ;  /* 0x0000001600027c02 */ /* 0x002fce0008000f00 */
.L_x_129:
[----:B-1----:R1:W4:Y:S02]  /*8830*/  SYNCS.PHASECHK.TRANS64.TRYWAIT P0, [R2+URZ+0xd0], R3 ;  /* 0x0000d003020075a7 */ /* 0x00232400080011ff */
[----:B----4-:R-:W-:Y:S05]  /*8840*/  @!P0 NANOSLEEP.SYNCS 0x989680 ;  /* 0x009896800000895d */ /* 0x010fea0003900000 */
[----:B------:R-:W4:Y:S02]  /*8850*/  @!P0 SYNCS.PHASECHK.TRANS64 P0, [R2+URZ+0xd0], R3 ;  /* 0x0000d003020085a7 */ /* 0x000f2400080010ff */
[----:B----4-:R-:W-:Y:S05]  /*8860*/  @!P0 BRA `(.L_x_129) ;  /* 0xfffffffc00f08947 */ /* 0x010fea000383ffff */
[----:B------:R-:W-:Y:S05]  /*8870*/  BRA `(.L_x_130) ;  /* 0xffffff98007c7947 */ /* 0x000fea000383ffff */
.L_x_33:
[----:B------:R-:W-:-:S07]  /*8880*/  MOV R0, UR4 ;  /* 0x0000000400007c02 */ /* 0x000fce0008000f00 */
.L_x_131:
[----:B-1----:R1:W4:Y:S02]  /*8890*/  SYNCS.PHASECHK.TRANS64.TRYWAIT P0, [R0+URZ], R3 ;  /* 0x00000003000075a7 */ /* 0x00232400080011ff */
[----:B----4-:R-:W-:Y:S05]  /*88a0*/  @!P0 NANOSLEEP.SYNCS 0x989680 ;  /* 0x009896800000895d */ /* 0x010fea0003900000 */
[----:B------:R-:W4:Y:S02]  /*88b0*/  @!P0 SYNCS.PHASECHK.TRANS64 P0, [R0+URZ], R3 ;  /* 0x00000003000085a7 */ /* 0x000f2400080010ff */
[----:B----4-:R-:W-:Y:S05]  /*88c0*/  @!P0 BRA `(.L_x_131) ;  /* 0xfffffffc00f08947 */ /* 0x010fea000383ffff */
[----:B------:R-:W-:Y:S05]  /*88d0*/  BRA `(.L_x_132) ;  /* 0xffffff9c00d47947 */ /* 0x000fea000383ffff */
.L_x_34:
[----:B------:R-:W-:-:S07]  /*88e0*/  MOV R0, UR4 ;  /* 0x0000000400007c02 */ /* 0x000fce0008000f00 */
.L_x_133:
[----:B-1----:R1:W4:Y:S02]  /*88f0*/  SYNCS.PHASECHK.TRANS64.TRYWAIT P0, [R0+URZ], R3 ;  /* 0x00000003000075a7 */ /* 0x00232400080011ff */
[----:B----4-:R-:W-:Y:S05]  /*8900*/  @!P0 NANOSLEEP.SYNCS 0x989680 ;  /* 0x009896800000895d */ /* 0x010fea0003900000 */
[----:B------:R-:W4:Y:S02]  /*8910*/  @!P0 SYNCS.PHASECHK.TRANS64 P0, [R0+URZ], R3 ;  /* 0x00000003000085a7 */ /* 0x000f2400080010ff */
[----:B----4-:R-:W-:Y:S05]  /*8920*/  @!P0 BRA `(.L_x_133) ;  /* 0xfffffffc00f08947 */ /* 0x010fea000383ffff */
[----:B------:R-:W-:Y:S05]  /*8930*/  BRA `(.L_x_134) ;  /* 0xffffff9c00e47947 */ /* 0x000fea000383ffff */
.L_x_35:
[----:B------:R-:W-:-:S07]  /*8940*/  MOV R0, UR4 ;  /* 0x0000000400007c02 */ /* 0x000fce0008000f00 */
.L_x_135:
[----:B-1----:R1:W4:Y:S02]  /*8950*/  SYNCS.PHASECHK.TRANS64.TRYWAIT P0, [R0+URZ], R3 ;  /* 0x00000003000075a7 */ /* 0x00232400080011ff */
[----:B----4-:R-:W-:Y:S05]  /*8960*/  @!P0 NANOSLEEP.SYNCS 0x989680 ;  /* 0x009896800000895d */ /* 0x010fea0003900000 */
[----:B------:R-:W4:Y:S02]  /*8970*/  @!P0 SYNCS.PHASECHK.TRANS64 P0, [R0+URZ], R3 ;  /* 0x00000003000085a7 */ /* 0x000f2400080010ff */
[----:B----4-:R-:W-:Y:S05]  /*8980*/  @!P0 BRA `(.L_x_135) ;  /* 0xfffffffc00f08947 */ /* 0x010fea000383ffff */
[----:B------:R-:W-:Y:S05]  /*8990*/  BRA `(.L_x_136) ;  /* 0xffffff9c00f47947 */ /* 0x000fea000383ffff */
.L_x_36:
[----:B------:R-:W-:-:S07]  /*89a0*/  MOV R0, UR4 ;  /* 0x0000000400007c02 */ /* 0x000fce0008000f00 */
.L_x_137:
[----:B-1----:R1:W4:Y:S02]  /*89b0*/  SYNCS.PHASECHK.TRANS64.TRYWAIT P0, [R0+URZ], R3 ;  /* 0x00000003000075a7 */ /* 0x00232400080011ff */
[----:B----4-:R-:W-:Y:S05]  /*89c0*/  @!P0 NANOSLEEP.SYNCS 0x989680 ;  /* 0x009896800000895d */ /* 0x010fea0003900000 */
[----:B------:R-:W4:Y:S02]  /*89d0*/  @!P0 SYNCS.PHASECHK.TRANS64 P0, [R0+URZ], R3 ;  /* 0x00000003000085a7 */ /* 0x000f2400080010ff */
[----:B----4-:R-:W-:Y:S05]  /*89e0*/  @!P0 BRA `(.L_x_137) ;  /* 0xfffffffc00f08947 */ /* 0x010fea000383ffff */
[----:B------:R-:W-:Y:S05]  /*89f0*/  BRA `(.L_x_138) ;  /* 0xffffffa000047947 */ /* 0x000fea000383ffff */
.L_x_37:
[----:B------:R-:W-:-:S07]  /*8a00*/  MOV R0, UR4 ;  /* 0x0000000400007c02 */ /* 0x000fce0008000f00 */
.L_x_139:
[----:B-1----:R1:W4:Y:S02]  /*8a10*/  SYNCS.PHASECHK.TRANS64.TRYWAIT P0, [R0+URZ], R3 ;  /* 0x00000003000075a7 */ /* 0x00232400080011ff */
[----:B----4-:R-:W-:Y:S05]  /*8a20*/  @!P0 NANOSLEEP.SYNCS 0x989680 ;  /* 0x009896800000895d */ /* 0x010fea0003900000 */
[----:B------:R-:W4:Y:S02]  /*8a30*/  @!P0 SYNCS.PHASECHK.TRANS64 P0, [R0+URZ], R3 ;  /* 0x00000003000085a7 */ /* 0x000f2400080010ff */
[----:B----4-:R-:W-:Y:S05]  /*8a40*/  @!P0 BRA `(.L_x_139) ;  /* 0xfffffffc00f08947 */ /* 0x010fea000383ffff */
[----:B------:R-:W-:Y:S05]  /*8a50*/  BRA `(.L_x_140) ;  /* 0xffffffa000147947 */ /* 0x000fea000383ffff */
.L_x_38:
[----:B------:R-:W-:-:S07]  /*8a60*/  MOV R0, UR4 ;  /* 0x0000000400007c02 */ /* 0x000fce0008000f00 */
.L_x_141:
[----:B-1----:R1:W4:Y:S02]  /*8a70*/  SYNCS.PHASECHK.TRANS64.TRYWAIT P0, [R0+URZ], R3 ;  /* 0x00000003000075a7 */ /* 0x00232400080011ff */
[----:B----4-:R-:W-:Y:S05]  /*8a80*/  @!P0 NANOSLEEP.SYNCS 0x989680 ;  /* 0x009896800000895d */ /* 0x010fea0003900000 */
[----:B------:R-:W4:Y:S02]  /*8a90*/  @!P0 SYNCS.PHASECHK.TRANS64 P0, [R0+URZ], R3 ;  /* 0x00000003000085a7 */ /* 0x000f2400080010ff */
[----:B----4-:R-:W-:Y:S05]  /*8aa0*/  @!P0 BRA `(.L_x_141) ;  /* 0xfffffffc00f08947 */ /* 0x010fea000383ffff */
[----:B------:R-:W-:Y:S05]  /*8ab0*/  BRA `(.L_x_142) ;  /* 0xffffffa000247947 */ /* 0x000fea000383ffff */
.L_x_39:
[----:B------:R-:W-:-:S07]  /*8ac0*/  MOV R0, UR4 ;  /* 0x0000000400007c02 */ /* 0x000fce0008000f00 */
.L_x_143:
[----:B-1----:R1:W4:Y:S02]  /*8ad0*/  SYNCS.PHASECHK.TRANS64.TRYWAIT P0, [R0+URZ], R3 ;  /* 0x00000003000075a7 */ /* 0x00232400080011ff */
[----:B----4-:R-:W-:Y:S05]  /*8ae0*/  @!P0 NANOSLEEP.SYNCS 0x989680 ;  /* 0x009896800000895d */ /* 0x010fea0003900000 */
[----:B------:R-:W4:Y:S02]  /*8af0*/  @!P0 SYNCS.PHASECHK.TRANS64 P0, [R0+URZ], R3 ;  /* 0x00000003000085a7 */ /* 0x000f2400080010ff */
[----:B----4-:R-:W-:Y:S05]  /*8b00*/  @!P0 BRA `(.L_x_143) ;  /* 0xfffffffc00f08947 */ /* 0x010fea000383ffff */
[----:B------:R-:W-:Y:S05]  /*8b10*/  BRA `(.L_x_144) ;  /* 0xffffffa000347947 */ /* 0x000fea000383ffff */
.L_x_42:
[----:B------:R-:W-:-:S07]  /*8b20*/  MOV R4, UR45 ;  /* 0x0000002d00047c02 */ /* 0x000fce0008000f00 */
.L_x_145:
[----:B-1----:R1:W2:Y:S02]  /*8b30*/  SYNCS.PHASECHK.TRANS64.TRYWAIT P1, [R4+URZ+0xd8], R7 ;  /* 0x0000d807040075a7 */ /* 0x0022a400080211ff */
[----:B--2---:R-:W-:Y:S05]  /*8b40*/  @!P1 NANOSLEEP.SYNCS 0x989680 ;  /* 0x009896800000995d */ /* 0x004fea0003900000 */
[----:B------:R-:W2:Y:S02]  /*8b50*/  @!P1 SYNCS.PHASECHK.TRANS64 P1, [R4+URZ+0xd8], R7 ;  /* 0x0000d807040095a7 */ /* 0x000ea400080210ff */
[----:B--2---:R-:W-:Y:S05]  /*8b60*/  @!P1 BRA `(.L_x_145) ;  /* 0xfffffffc00f09947 */ /* 0x004fea000383ffff */
[----:B------:R-:W-:Y:S05]  /*8b70*/  BRA `(.L_x_146) ;  /* 0xffffffa0009c7947 */ /* 0x000fea000383ffff */
.L_x_43:
[----:B-1----:R-:W-:-:S07]  /*8b80*/  MOV R4, UR45 ;  /* 0x0000002d00047c02 */ /* 0x002fce0008000f00 */
.L_x_147:
[----:B-1----:R1:W2:Y:S02]  /*8b90*/  SYNCS.PHASECHK.TRANS64.TRYWAIT P1, [R4+URZ+0xd0], R5 ;  /* 0x0000d005040075a7 */ /* 0x0022a400080211ff */
[----:B--2---:R-:W-:Y:S05]  /*8ba0*/  @!P1 NANOSLEEP.SYNCS 0x989680 ;  /* 0x009896800000995d */ /* 0x004fea0003900000 */
[----:B------:R-:W2:Y:S02]  /*8bb0*/  @!P1 SYNCS.PHASECHK.TRANS64 P1, [R4+URZ+0xd0], R5 ;  /* 0x0000d005040095a7 */ /* 0x000ea400080210ff */
[----:B--2---:R-:W-:Y:S05]  /*8bc0*/  @!P1 BRA `(.L_x_147) ;  /* 0xfffffffc00f09947 */ /* 0x004fea000383ffff */
[----:B------:R-:W-:Y:S05]  /*8bd0*/  BRA `(.L_x_148) ;  /* 0xffffffa000a47947 */ /* 0x000fea000383ffff */
.L_x_51:
[----:B------:R-:W-:-:S07]  /*8be0*/  MOV R0, UR6 ;  /* 0x0000000600007c02 */ /* 0x000fce0008000f00 */
.L_x_149:
[----:B-1----:R1:W2:Y:S02]  /*8bf0*/  SYNCS.PHASECHK.TRANS64.TRYWAIT P0, [R0+URZ+0xd0], R5 ;  /* 0x0000d005000075a7 */ /* 0x0022a400080011ff */
[----:B--2---:R-:W-:Y:S05]  /*8c00*/  @!P0 NANOSLEEP.SYNCS 0x989680 ;  /* 0x009896800000895d */ /* 0x004fea0003900000 */
[----:B------:R-:W2:Y:S02]  /*8c10*/  @!P0 SYNCS.PHASECHK.TRANS64 P0, [R0+URZ+0xd0], R5 ;  /* 0x0000d005000085a7 */ /* 0x000ea400080010ff */
[----:B--2---:R-:W-:Y:S05]  /*8c20*/  @!P0 BRA `(.L_x_149) ;  /* 0xfffffffc00f08947 */ /* 0x004fea000383ffff */
[----:B------:R-:W-:Y:S05]  /*8c30*/  BRA `(.L_x_150) ;  /* 0xffffffa800287947 */ /* 0x000fea000383ffff */
.L_x_52:
[----:B------:R-:W-:-:S07]  /*8c40*/  MOV R5, UR8 ;  /* 0x0000000800057c02 */ /* 0x000fce0008000f00 */
.L_x_151:
[----:B-1----:R1:W2:Y:S02]  /*8c50*/  SYNCS.PHASECHK.TRANS64.TRYWAIT P0, [R5+URZ+0xf0], R0 ;  /* 0x0000f000050075a7 */ /* 0x0022a400080011ff */
[----:B--2---:R-:W-:Y:S05]  /*8c60*/  @!P0 NANOSLEEP.SYNCS 0x989680 ;  /* 0x009896800000895d */ /* 0x004fea0003900000 */
[----:B------:R-:W2:Y:S02]  /*8c70*/  @!P0 SYNCS.PHASECHK.TRANS64 P0, [R5+URZ+0xf0], R0 ;  /* 0x0000f000050085a7 */ /* 0x000ea400080010ff */
[----:B--2---:R-:W-:Y:S05]  /*8c80*/  @!P0 BRA `(.L_x_151) ;  /* 0xfffffffc00f08947 */ /* 0x004fea000383ffff */
[----:B------:R-:W-:Y:S05]  /*8c90*/  BRA `(.L_x_152) ;  /* 0xffffffa800447947 */ /* 0x000fea000383ffff */
.L_x_55:
[----:B-1----:R-:W-:Y:S07]  /*8ca0*/  MOV R0, UR7 ;  /* 0x0000000700007c02 */ /* 0x002fee0008000f00 */
.L_x_153:
[----:B-1----:R1:W2:Y:S02]  /*8cb0*/  SYNCS.PHASECHK.TRANS64.TRYWAIT P0, [R0+URZ], R5 ;  /* 0x00000005000075a7 */ /* 0x0022a400080011ff */
[----:B--2---:R-:W-:Y:S05]  /*8cc0*/  @!P0 NANOSLEEP.SYNCS 0x989680 ;  /* 0x009896800000895d */ /* 0x004fea0003900000 */
[----:B------:R-:W2:Y:S02]  /*8cd0*/  @!P0 SYNCS.PHASECHK.TRANS64 P0, [R0+URZ], R5 ;  /* 0x00000005000085a7 */ /* 0x000ea400080010ff */
[----:B--2---:R-:W-:Y:S05]  /*8ce0*/  @!P0 BRA `(.L_x_153) ;  /* 0xfffffffc00f08947 */ /* 0x004fea000383ffff */
[----:B------:R-:W-:Y:S05]  /*8cf0*/  BRA `(.L_x_54) ;  /* 0xffffffa800687947 */ /* 0x000fea000383ffff */
.L_x_58:
[----:B------:R-:W-:-:S07]  /*8d00*/  MOV R0, UR5 ;  /* 0x0000000500007c02 */ /* 0x000fce0008000f00 */
.L_x_154:
[----:B-1----:R1:W3:Y:S02]  /*8d10*/  SYNCS.PHASECHK.TRANS64.TRYWAIT P0, [R0+URZ], R3 ;  /* 0x00000003000075a7 */ /* 0x0022e400080011ff */
[----:B---3--:R-:W-:Y:S05]  /*8d20*/  @!P0 NANOSLEEP.SYNCS 0x989680 ;  /* 0x009896800000895d */ /* 0x008fea0003900000 */
[----:B------:R-:W3:Y:S02]  /*8d30*/  @!P0 SYNCS.PHASECHK.TRANS64 P0, [R0+URZ], R3 ;  /* 0x00000003000085a7 */ /* 0x000ee400080010ff */
[----:B---3--:R-:W-:Y:S05]  /*8d40*/  @!P0 BRA `(.L_x_154) ;  /* 0xfffffffc00f08947 */ /* 0x008fea000383ffff */
[----:B------:R-:W-:Y:S05]  /*8d50*/  BRA `(.L_x_155) ;  /* 0xffffffac005c7947 */ /* 0x000fea000383ffff */
.L_x_59:
[----:B------:R-:W-:-:S07]  /*8d60*/  MOV R0, UR7 ;  /* 0x0000000700007c02 */ /* 0x000fce0008000f00 */
.L_x_156:
[----:B-1----:R1:W3:Y:S02]  /*8d70*/  SYNCS.PHASECHK.TRANS64.TRYWAIT P0, [R0+URZ], R3 ;  /* 0x00000003000075a7 */ /* 0x0022e400080011ff */
[----:B---3--:R-:W-:Y:S05]  /*8d80*/  @!P0 NANOSLEEP.SYNCS 0x989680 ;  /* 0x009896800000895d */ /* 0x008fea0003900000 */
[----:B------:R-:W3:Y:S02]  /*8d90*/  @!P0 SYNCS.PHASECHK.TRANS64 P0, [R0+URZ], R3 ;  /* 0x00000003000085a7 */ /* 0x000ee400080010ff */
[----:B---3--:R-:W-:Y:S05]  /*8da0*/  @!P0 BRA `(.L_x_156) ;  /* 0xfffffffc00f08947 */ /* 0x008fea000383ffff */
[----:B------:R-:W-:Y:S05]  /*8db0*/  BRA `(.L_x_157) ;  /* 0xffffffac00687947 */ /* 0x000fea000383ffff */
.L_x_64:
[----:B------:R-:W-:Y:S07]  /*8dc0*/  MOV R0, UR22 ;  /* 0x0000001600007c02 */ /* 0x000fee0008000f00 */
.L_x_158:
[----:B--2---:R2:W3:Y:S02]  /*8dd0*/  SYNCS.PHASECHK.TRANS64.TRYWAIT P0, [R0+URZ+0xd0], R3 ;  /* 0x0000d003000075a7 */ /* 0x0044e400080011ff */
[----:B---3--:R-:W-:Y:S05]  /*8de0*/  @!P0 NANOSLEEP.SYNCS 0x989680 ;  /* 0x009896800000895d */ /* 0x008fea0003900000 */
[----:B------:R-:W3:Y:S02]  /*8df0*/  @!P0 SYNCS.PHASECHK.TRANS64 P0, [R0+URZ+0xd0], R3 ;  /* 0x0000d003000085a7 */ /* 0x000ee400080010ff */
[----:B---3--:R-:W-:Y:S05]  /*8e00*/  @!P0 BRA `(.L_x_158) ;  /* 0xfffffffc00f08947 */ /* 0x008fea000383ffff */
[----:B------:R-:W-:Y:S05]  /*8e10*/  BRA `(.L_x_159) ;  /* 0xffffffb000987947 */ /* 0x000fea000383ffff */
.L_x_67:
[----:B------:R-:W-:Y:S07]  /*8e20*/  MOV R0, UR22 ;  /* 0x0000001600007c02 */ /* 0x000fee0008000f00 */
.L_x_160:
[----:B--2---:R2:W3:Y:S02]  /*8e30*/  SYNCS.PHASECHK.TRANS64.TRYWAIT P0, [R0+URZ+0xc8], R3 ;  /* 0x0000c803000075a7 */ /* 0x0044e400080011ff */
[----:B---3--:R-:W-:Y:S05]  /*8e40*/  @!P0 NANOSLEEP.SYNCS 0x989680 ;  /* 0x009896800000895d */ /* 0x008fea0003900000 */
[----:B------:R-:W3:Y:S02]  /*8e50*/  @!P0 SYNCS.PHASECHK.TRANS64 P0, [R0+URZ+0xc8], R3 ;  /* 0x0000c803000085a7 */ /* 0x000ee400080010ff */
[----:B---3--:R-:W-:Y:S05]  /*8e60*/  @!P0 BRA `(.L_x_160) ;  /* 0xfffffffc00f08947 */ /* 0x008fea000383ffff */
[----:B------:R-:W-:Y:S05]  /*8e70*/  BRA `(.L_x_66) ;  /* 0xffffffb400707947 */ /* 0x000fea000383ffff */
.L_x_70:
[----:B------:R-:W-:Y:S07]  /*8e80*/  MOV R3, UR22 ;  /* 0x0000001600037c02 */ /* 0x000fee0008000f00 */
.L_x_161:
[----:B-1----:R1:W2:Y:S02]  /*8e90*/  SYNCS.PHASECHK.TRANS64.TRYWAIT P0, [R3+URZ+0xa0], R12 ;  /* 0x0000a00c030075a7 */ /* 0x0022a400080011ff */
[----:B--2---:R-:W-:Y:S05]  /*8ea0*/  @!P0 NANOSLEEP.SYNCS 0x989680 ;  /* 0x009896800000895d */ /* 0x004fea0003900000 */
[----:B------:R-:W2:Y:S02]  /*8eb0*/  @!P0 SYNCS.PHASECHK.TRANS64 P0, [R3+URZ+0xa0], R12 ;  /* 0x0000a00c030085a7 */ /* 0x000ea400080010ff */
[----:B--2---:R-:W-:Y:S05]  /*8ec0*/  @!P0 BRA `(.L_x_161) ;  /* 0xfffffffc00f08947 */ /* 0x004fea000383ffff */
[----:B------:R-:W-:Y:S05]  /*8ed0*/  BRA `(.L_x_162) ;  /* 0xffffffb800287947 */ /* 0x000fea000383ffff */
.L_x_71:
[----:B-1----:R-:W-:Y:S07]  /*8ee0*/  MOV R3, UR22 ;  /* 0x0000001600037c02 */ /* 0x002fee0008000f00 */
.L_x_163:
[----:B-1----:R1:W2:Y:S02]  /*8ef0*/  SYNCS.PHASECHK.TRANS64.TRYWAIT P0, [R3+URZ+0xa8], R12 ;  /* 0x0000a80c030075a7 */ /* 0x0022a400080011ff */
[----:B--2---:R-:W-:Y:S05]  /*8f00*/  @!P0 NANOSLEEP.SYNCS 0x989680 ;  /* 0x009896800000895d */ /* 0x004fea0003900000 */
[----:B------:R-:W2:Y:S02]  /*8f10*/  @!P0 SYNCS.PHASECHK.TRANS64 P0, [R3+URZ+0xa8], R12 ;  /* 0x0000a80c030085a7 */ /* 0x000ea400080010ff */
[----:B--2---:R-:W-:Y:S05]  /*8f20*/  @!P0 BRA `(.L_x_163) ;  /* 0xfffffffc00f08947 */ /* 0x004fea000383ffff */
[----:B------:R-:W-:Y:S05]  /*8f30*/  BRA `(.L_x_164) ;  /* 0xffffffb800607947 */ /* 0x000fea000383ffff */
.L_x_72:
[----:B-1----:R-:W-:Y:S07]  /*8f40*/  MOV R3, UR22 ;  /* 0x0000001600037c02 */ /* 0x002fee0008000f00 */
.L_x_165:
[----:B-1----:R1:W2:Y:S02]  /*8f50*/  SYNCS.PHASECHK.TRANS64.TRYWAIT P0, [R3+URZ+0xb0], R12 ;  /* 0x0000b00c030075a7 */ /* 0x0022a400080011ff */
[----:B--2---:R-:W-:Y:S05]  /*8f60*/  @!P0 NANOSLEEP.SYNCS 0x989680 ;  /* 0x009896800000895d */ /* 0x004fea0003900000 */
[----:B------:R-:W2:Y:S02]  /*8f70*/  @!P0 SYNCS.PHASECHK.TRANS64 P0, [R3+URZ+0xb0], R12 ;  /* 0x0000b00c030085a7 */ /* 0x000ea400080010ff */
[----:B--2---:R-:W-:Y:S05]  /*8f80*/  @!P0 BRA `(.L_x_165) ;  /* 0xfffffffc00f08947 */ /* 0x004fea000383ffff */
[----:B------:R-:W-:Y:S05]  /*8f90*/  BRA `(.L_x_166) ;  /* 0xffffffb800a87947 */ /* 0x000fea000383ffff */
.L_x_73:
[----:B------:R-:W-:Y:S07]  /*8fa0*/  MOV R3, UR22 ;  /* 0x0000001600037c02 */ /* 0x000fee0008000f00 */
.L_x_167:
[----:B-1----:R1:W2:Y:S02]  /*8fb0*/  SYNCS.PHASECHK.TRANS64.TRYWAIT P0, [R3+URZ+0xb8], R12 ;  /* 0x0000b80c030075a7 */ /* 0x0022a400080011ff */
[----:B--2---:R-:W-:Y:S05]  /*8fc0*/  @!P0 NANOSLEEP.SYNCS 0x989680 ;  /* 0x009896800000895d */ /* 0x004fea0003900000 */
[----:B------:R-:W2:Y:S02]  /*8fd0*/  @!P0 SYNCS.PHASECHK.TRANS64 P0, [R3+URZ+0xb8], R12 ;  /* 0x0000b80c030085a7 */ /* 0x000ea400080010ff */
[----:B--2---:R-:W-:Y:S05]  /*8fe0*/  @!P0 BRA `(.L_x_167) ;  /* 0xfffffffc00f08947 */ /* 0x004fea000383ffff */
[----:B------:R-:W-:Y:S05]  /*8ff0*/  BRA `(.L_x_168) ;  /* 0xffffffbc00307947 */ /* 0x000fea000383ffff */
.L_x_75:
[----:B------:R-:W-:-:S07]  /*9000*/  MOV R0, UR22 ;  /* 0x0000001600007c02 */ /* 0x000fce0008000f00 */
.L_x_169:
[----:B-1----:R1:W3:Y:S02]  /*9010*/  SYNCS.PHASECHK.TRANS64.TRYWAIT P0, [R0+URZ+0xa0], R3 ;  /* 0x0000a003000075a7 */ /* 0x0022e400080011ff */
[----:B---3--:R-:W-:Y:S05]  /*9020*/  @!P0 NANOSLEEP.SYNCS 0x989680 ;  /* 0x009896800000895d */ /* 0x008fea0003900000 */
[----:B------:R-:W3:Y:S02]  /*9030*/  @!P0 SYNCS.PHASECHK.TRANS64 P0, [R0+URZ+0xa0], R3 ;  /* 0x0000a003000085a7 */ /* 0x000ee400080010ff */
[----:B---3--:R-:W-:Y:S05]  /*9040*/  @!P0 BRA `(.L_x_169) ;  /* 0xfffffffc00f08947 */ /* 0x008fea000383ffff */
[----:B------:R-:W-:Y:S05]  /*9050*/  BRA `(.L_x_170) ;  /* 0xffffffbc00947947 */ /* 0x000fea000383ffff */
.L_x_76:
[----:B-1----:R-:W-:-:S07]  /*9060*/  MOV R0, UR22 ;  /* 0x0000001600007c02 */ /* 0x002fce0008000f00 */
.L_x_171:
[----:B-1----:R1:W3:Y:S02]  /*9070*/  SYNCS.PHASECHK.TRANS64.TRYWAIT P0, [R0+URZ+0xa8], R3 ;  /* 0x0000a803000075a7 */ /* 0x0022e400080011ff */
[----:B---3--:R-:W-:Y:S05]  /*9080*/  @!P0 NANOSLEEP.SYNCS 0x989680 ;  /* 0x009896800000895d */ /* 0x008fea0003900000 */
[----:B------:R-:W3:Y:S02]  /*9090*/  @!P0 SYNCS.PHASECHK.TRANS64 P0, [R0+URZ+0xa8], R3 ;  /* 0x0000a803000085a7 */ /* 0x000ee400080010ff */
[----:B---3--:R-:W-:Y:S05]  /*90a0*/  @!P0 BRA `(.L_x_171) ;  /* 0xfffffffc00f08947 */ /* 0x008fea000383ffff */
[----:B------:R-:W-:Y:S05]  /*90b0*/  BRA `(.L_x_172) ;  /* 0xffffffbc00847947 */ /* 0x000fea000383ffff */
.L_x_77:
[----:B-1----:R-:W-:-:S07]  /*90c0*/  MOV R0, UR22 ;  /* 0x0000001600007c02 */ /* 0x002fce0008000f00 */
.L_x_173:
[----:B-1----:R1:W3:Y:S02]  /*90d0*/  SYNCS.PHASECHK.TRANS64.TRYWAIT P0, [R0+URZ+0xb0], R3 ;  /* 0x0000b003000075a7 */ /* 0x0022e400080011ff */
[----:B---3--:R-:W-:Y:S05]  /*90e0*/  @!P0 NANOSLEEP.SYNCS 0x989680 ;  /* 0x009896800000895d */ /* 0x008fea0003900000 */
[----:B------:R-:W3:Y:S02]  /*90f0*/  @!P0 SYNCS.PHASECHK.TRANS64 P0, [R0+URZ+0xb0], R3 ;  /* 0x0000b003000085a7 */ /* 0x000ee400080010ff */
[----:B---3--:R-:W-:Y:S05]  /*9100*/  @!P0 BRA `(.L_x_173) ;  /* 0xfffffffc00f08947 */ /* 0x008fea000383ffff */
[----:B------:R-:W-:Y:S05]  /*9110*/  BRA `(.L_x_174) ;  /* 0xffffffbc00747947 */ /* 0x000fea000383ffff */
.L_x_79:
[----:B------:R-:W-:Y:S07]  /*9120*/  MOV R0, UR50 ;  /* 0x0000003200007c02 */ /* 0x000fee0008000f00 */
.L_x_175:
[----:B--2---:R2:W4:Y:S02]  /*9130*/  SYNCS.PHASECHK.TRANS64.TRYWAIT P0, [R0+URZ+0xd0], R3 ;  /* 0x0000d003000075a7 */ /* 0x00452400080011ff */
[----:B----4-:R-:W-:Y:S05]  /*9140*/  @!P0 NANOSLEEP.SYNCS 0x989680 ;  /* 0x009896800000895d */ /* 0x010fea0003900000 */
[----:B------:R-:W4:Y:S02]  /*9150*/  @!P0 SYNCS.PHASECHK.TRANS64 P0, [R0+URZ+0xd0], R3 ;  /* 0x0000d003000085a7 */ /* 0x000f2400080010ff */
[----:B----4-:R-:W-:Y:S05]  /*9160*/  @!P0 BRA `(.L_x_175) ;  /* 0xfffffffc00f08947 */ /* 0x010fea000383ffff */
[----:B------:R-:W-:Y:S05]  /*9170*/  BRA `(.L_x_176) ;  /* 0xffffffc000407947 */ /* 0x000fea000383ffff */
.L_x_90:
[----:B-1----:R-:W-:Y:S04]  /*9180*/  MOV R0, UR50 ;  /* 0x0000003200007c02 */ /* 0x002fe80008000f00 */
[----:B------:R1:W3:Y:S03]  /*9190*/  SYNCS.PHASECHK.TRANS64.TRYWAIT P1, [R0+URZ+0x80], R5 ;  /* 0x00008005000075a7 */ /* 0x0002e600080211ff */
[----:B---3--:R-:W-:Y:S05]  /*91a0*/  @!P1 NANOSLEEP.SYNCS 0x989680 ;  /* 0x009896800000995d */ /* 0x008fea0003900000 */
[----:B------:R-:W3:Y:S02]  /*91b0*/  @!P1 SYNCS.PHASECHK.TRANS64 P1, [R0+URZ+0x80], R5 ;  /* 0x00008005000095a7 */ /* 0x000ee400080210ff */
[----:B---3--:R-:W-:Y:S05]  /*91c0*/  @!P1 BRA `(.L_x_90) ;  /* 0xfffffffc00ec9947 */ /* 0x008fea000383ffff */
[----:B------:R-:W-:Y:S05]  /*91d0*/  BRA `(.L_x_89) ;  /* 0xffffffcc00807947 */ /* 0x000fea000383ffff */
.L_x_92:
[----:B-1----:R1:W4:Y:S02]  /*91e0*/  SYNCS.PHASECHK.TRANS64.TRYWAIT P0, [R100+URZ+0xe0], R3 ;  /* 0x0000e003640075a7 */ /* 0x00232400080011ff */
[----:B----4-:R-:W-:Y:S05]  /*91f0*/  @!P0 NANOSLEEP.SYNCS 0x989680 ;  /* 0x009896800000895d */ /* 0x010fea0003900000 */
[----:B------:R-:W4:Y:S02]  /*9200*/  @!P0 SYNCS.PHASECHK.TRANS64 P0, [R100+URZ+0xe0], R3 ;  /* 0x0000e003640085a7 */ /* 0x000f2400080010ff */
[----:B----4-:R-:W-:Y:S05]  /*9210*/  @!P0 BRA `(.L_x_92) ;  /* 0xfffffffc00f08947 */ /* 0x010fea000383ffff */
[----:B------:R-:W-:Y:S05]  /*9220*/  BRA `(.L_x_91) ;  /* 0xffffffcc00a87947 */ /* 0x000fea000383ffff */
.L_x_101:
[----:B-1----:R1:W2:Y:S02]  /*9230*/  SYNCS.PHASECHK.TRANS64.TRYWAIT P0, [R3+URZ+0x80], R0 ;  /* 0x00008000030075a7 */ /* 0x0022a400080011ff */
[----:B--2---:R-:W-:Y:S05]  /*9240*/  @!P0 NANOSLEEP.SYNCS 0x989680 ;  /* 0x009896800000895d */ /* 0x004fea0003900000 */
[----:B------:R-:W2:Y:S02]  /*9250*/  @!P0 SYNCS.PHASECHK.TRANS64 P0, [R3+URZ+0x80], R0 ;  /* 0x00008000030085a7 */ /* 0x000ea400080010ff */
[----:B--2---:R-:W-:Y:S05]  /*9260*/  @!P0 BRA `(.L_x_101) ;  /* 0xfffffffc00f08947 */ /* 0x004fea000383ffff */
[----:B------:R-:W-:Y:S05]  /*9270*/  BRA `(.L_x_100) ;  /* 0xffffffd400cc7947 */ /* 0x000fea000383ffff */
.L_x_109:
[----:B-1----:R1:W4:Y:S02]  /*9280*/  SYNCS.PHASECHK.TRANS64.TRYWAIT P0, [R50+URZ+0x80], R5 ;  /* 0x00008005320075a7 */ /* 0x00232400080011ff */
[----:B----4-:R-:W-:Y:S05]  /*9290*/  @!P0 NANOSLEEP.SYNCS 0x989680 ;  /* 0x009896800000895d */ /* 0x010fea0003900000 */
[----:B------:R-:W4:Y:S02]  /*92a0*/  @!P0 SYNCS.PHASECHK.TRANS64 P0, [R50+URZ+0x80], R5 ;  /* 0x00008005320085a7 */ /* 0x000f2400080010ff */
[----:B----4-:R-:W-:Y:S05]  /*92b0*/  @!P0 BRA `(.L_x_109) ;  /* 0xfffffffc00f08947 */ /* 0x010fea000383ffff */
[----:B------:R-:W-:Y:S05]  /*92c0*/  BRA `(.L_x_108) ;  /* 0xffffffe000107947 */ /* 0x000fea000383ffff */
.L_x_117:
[----:B-1----:R1:W4:Y:S02]  /*92d0*/  SYNCS.PHASECHK.TRANS64.TRYWAIT P0, [R106+URZ+0x80], R5 ;  /* 0x000080056a0075a7 */ /* 0x00232400080011ff */
[----:B----4-:R-:W-:Y:S05]  /*92e0*/  @!P0 NANOSLEEP.SYNCS 0x989680 ;  /* 0x009896800000895d */ /* 0x010fea0003900000 */
[----:B------:R-:W4:Y:S02]  /*92f0*/  @!P0 SYNCS.PHASECHK.TRANS64 P0, [R106+URZ+0x80], R5 ;  /* 0x000080056a0085a7 */ /* 0x000f2400080010ff */
[----:B----4-:R-:W-:Y:S05]  /*9300*/  @!P0 BRA `(.L_x_117) ;  /* 0xfffffffc00f08947 */ /* 0x010fea000383ffff */
[----:B------:R-:W-:Y:S05]  /*9310*/  BRA `(.L_x_116) ;  /* 0xffffffe800507947 */ /* 0x000fea000383ffff */
        .weak           $__internal_0_$__cuda_sm10x_tcgen05_guardrail_trap_col_being_dealloced_not_returned_by_alloc
        .type           $__internal_0_$__cuda_sm10x_tcgen05_guardrail_trap_col_being_dealloced_not_returned_by_alloc,@function
        .size           $__internal_0_$__cuda_sm10x_tcgen05_guardrail_trap_col_being_dealloced_not_returned_by_alloc,($__internal_1_$__cuda_sm10x_tcgen05_guardrail_trap_phase_invalid_during_alloc - $__internal_0_$__cuda_sm10x_tcgen05_guardrail_trap_col_being_dealloced_not_returned_by_alloc)
$__internal_0_$__cuda_sm10x_tcgen05_guardrail_trap_col_being_dealloced_not_returned_by_alloc:
[----:B------:R-:W-:Y:S05]  /*9320*/  BPT.TRAP 0x1 ;  /* 0x000000040000795c */ /* 0x000fea0000300000 */
[----:B------:R-:W-:-:S04]  /*9330*/  HFMA2 R3, -RZ, RZ, 0, 0 ;  /* 0x00000000ff037431 */ /* 0x000fc800000001ff */
[----:B------:R-:W-:Y:S05]  /*9340*/  RET.REL.NODEC R2 `(_ZN7cutlass13device_kernelINS_4conv6kernel13ConvUniversalINS1_16ConvProblemShapeILNS1_8OperatorE1ELi2EEENS1_10collective14CollectiveConvINS1_47MainloopSm100TmaUmmaWarpSpecializedImplicitGemmILS5_1ELi8ELi2ELi1ELi2EN4cute5tupleIJNSA_1CILi1EEESD_SD_EEEEENSB_IJNSC_ILi128EEENSC_ILi64EEENSB_IJNSC_ILi32EEEEEEEEENS_10tfloat32_tESL_NSA_8TiledMMAINSA_8MMA_AtomIJNSA_17SM100_MMA_TF32_SSISL_SL_fLi128ELi64ELNSA_4UMMA5MajorE0ELSQ_1ELNSP_7ScaleInE0ELSR_0EEEEEENSA_6LayoutISE_NSB_IJNSC_ILi0EEESV_SV_EEEEENSB_IJNSA_10UnderscoreESY_SY_EEEEENS7_6detail27Sm100ImplicitGemmTileTraitsINSA_20SM90_TMA_LOAD_IM2COLENSA_14ComposedLayoutINSA_7SwizzleILi3ELi4ELi3EEENSA_18smem_ptr_flag_bitsILi32EEENSU_INSB_IJNSC_ILi8EEESI_EEENSB_IJSI_SD_EEEEEEEvEENS12_INSA_13SM90_TMA_LOADENS14_INS15_ILi2ELi5ELi2EEES18_NSU_INSB_IJSI_NSC_ILi4EEEEEENSB_IJSD_SI_EEEEEEEvEEEENS_8epilogue10collective18CollectiveEpilogueINS1O_23Sm100TmaWarpSpecializedILi4ELi2ELi16ELb1ELb0EEEJSK_NSB_IJNSU_ISG_SD_EENSU_INSC_ILi16EEESD_EEEEESL_NSB_IJNSB_IJlllEEESD_SV_EEESL_S1Y_NS1O_6fusion15FusionCallbacksIS1S_NS1Z_17LinearCombinationISL_fSL_fLNS_15FloatRoundStyleE2EEESK_S1W_JEEENSA_5SM1004TMEM4LOAD26SM100_TMEM_LOAD_32dp32b16xES13_NS14_INS15_ILi2ELi4ELi3EEES18_NSU_INSB_IJS19_S1U_EEENSB_IJS1U_SD_EEEEEEENSA_39AutoVectorizingCopyWithAssumedAlignmentILi128EEENSA_21SM90_TMA_STORE_IM2COLES2D_S2F_S2F_EEEvvEEEEvNT_6ParamsE) ;  /* 0xffffff6c022c7950 */ /* 0x000fea0003c3ffff */
        .weak           $__internal_1_$__cuda_sm10x_tcgen05_guardrail_trap_phase_invalid_during_alloc
        .type           $__internal_1_$__cuda_sm10x_tcgen05_guardrail_trap_phase_invalid_during_alloc,@function
        .size           $__internal_1_$__cuda_sm10x_tcgen05_guardrail_trap_phase_invalid_during_alloc,($__internal_2_$__cuda_sm10x_tcgen05_guardrail_trap_unallocated_columns_being_dealloced - $__internal_1_$__cuda_sm10x_tcgen05_guardrail_trap_phase_invalid_during_alloc)
$__internal_1_$__cuda_sm10x_tcgen05_guardrail_trap_phase_invalid_during_alloc:
[----:B------:R-:W-:Y:S05]  /*9350*/  BPT.TRAP 0x1 ;  /* 0x000000040000795c */ /* 0x000fea0000300000 */
[----:B------:R-:W-:-:S04]  /*9360*/  MOV R3, 0x0 ;  /* 0x0000000000037802 */ /* 0x000fc80000000f00 */
[----:B------:R-:W-:Y:S05]  /*9370*/  RET.REL.NODEC R2 `(_ZN7cutlass13device_kernelINS_4conv6kernel13ConvUniversalINS1_16ConvProblemShapeILNS1_8OperatorE1ELi2EEENS1_10collective14CollectiveConvINS1_47MainloopSm100TmaUmmaWarpSpecializedImplicitGemmILS5_1ELi8ELi2ELi1ELi2EN4cute5tupleIJNSA_1CILi1EEESD_SD_EEEEENSB_IJNSC_ILi128EEENSC_ILi64EEENSB_IJNSC_ILi32EEEEEEEEENS_10tfloat32_tESL_NSA_8TiledMMAINSA_8MMA_AtomIJNSA_17SM100_MMA_TF32_SSISL_SL_fLi128ELi64ELNSA_4UMMA5MajorE0ELSQ_1ELNSP_7ScaleInE0ELSR_0EEEEEENSA_6LayoutISE_NSB_IJNSC_ILi0EEESV_SV_EEEEENSB_IJNSA_10UnderscoreESY_SY_EEEEENS7_6detail27Sm100ImplicitGemmTileTraitsINSA_20SM90_TMA_LOAD_IM2COLENSA_14ComposedLayoutINSA_7SwizzleILi3ELi4ELi3EEENSA_18smem_ptr_flag_bitsILi32EEENSU_INSB_IJNSC_ILi8EEESI_EEENSB_IJSI_SD_EEEEEEEvEENS12_INSA_13SM90_TMA_LOADENS14_INS15_ILi2ELi5ELi2EEES18_NSU_INSB_IJSI_NSC_ILi4EEEEEENSB_IJSD_SI_EEEEEEEvEEEENS_8epilogue10collective18CollectiveEpilogueINS1O_23Sm100TmaWarpSpecializedILi4ELi2ELi16ELb1ELb0EEEJSK_NSB_IJNSU_ISG_SD_EENSU_INSC_ILi16EEESD_EEEEESL_NSB_IJNSB_IJlllEEESD_SV_EEESL_S1Y_NS1O_6fusion15FusionCallbacksIS1S_NS1Z_17LinearCombinationISL_fSL_fLNS_15FloatRoundStyleE2EEESK_S1W_JEEENSA_5SM1004TMEM4LOAD26SM100_TMEM_LOAD_32dp32b16xES13_NS14_INS15_ILi2ELi4ELi3EEES18_NSU_INSB_IJS19_S1U_EEENSB_IJS1U_SD_EEEEEEENSA_39AutoVectorizingCopyWithAssumedAlignmentILi128EEENSA_21SM90_TMA_STORE_IM2COLES2D_S2F_S2F_EEEvvEEEEvNT_6ParamsE) ;  /* 0xffffff6c02207950 */ /* 0x000fea0003c3ffff */
        .weak           $__internal_2_$__cuda_sm10x_tcgen05_guardrail_trap_unallocated_columns_being_dealloced
        .type           $__internal_2_$__cuda_sm10x_tcgen05_guardrail_trap_unallocated_columns_being_dealloced,@function
        .size           $__internal_2_$__cuda_sm10x_tcgen05_guardrail_trap_unallocated_columns_being_dealloced,(.L_x_178 - $__internal_2_$__cuda_sm10x_tcgen05_guardrail_trap_unallocated_columns_being_dealloced)
$__internal_2_$__cuda_sm10x_tcgen05_guardrail_trap_unallocated_columns_being_dealloced:
[----:B------:R-:W-:Y:S05]  /*9380*/  BPT.TRAP 0x1 ;  /* 0x000000040000795c */ /* 0x000fea0000300000 */
[----:B------:R-:W-:-:S04]  /*9390*/  HFMA2 R3, -RZ, RZ, 0, 0 ;  /* 0x00000000ff037431 */ /* 0x000fc800000001ff */
[----:B------:R-:W-:Y:S05]  /*93a0*/  RET.REL.NODEC R2 `(_ZN7cutlass13device_kernelINS_4conv6kernel13ConvUniversalINS1_16ConvProblemShapeILNS1_8OperatorE1ELi2EEENS1_10collective14CollectiveConvINS1_47MainloopSm100TmaUmmaWarpSpecializedImplicitGemmILS5_1ELi8ELi2ELi1ELi2EN4cute5tupleIJNSA_1CILi1EEESD_SD_EEEEENSB_IJNSC_ILi128EEENSC_ILi64EEENSB_IJNSC_ILi32EEEEEEEEENS_10tfloat32_tESL_NSA_8TiledMMAINSA_8MMA_AtomIJNSA_17SM100_MMA_TF32_SSISL_SL_fLi128ELi64ELNSA_4UMMA5MajorE0ELSQ_1ELNSP_7ScaleInE0ELSR_0EEEEEENSA_6LayoutISE_NSB_IJNSC_ILi0EEESV_SV_EEEEENSB_IJNSA_10UnderscoreESY_SY_EEEEENS7_6detail27Sm100ImplicitGemmTileTraitsINSA_20SM90_TMA_LOAD_IM2COLENSA_14ComposedLayoutINSA_7SwizzleILi3ELi4ELi3EEENSA_18smem_ptr_flag_bitsILi32EEENSU_INSB_IJNSC_ILi8EEESI_EEENSB_IJSI_SD_EEEEEEEvEENS12_INSA_13SM90_TMA_LOADENS14_INS15_ILi2ELi5ELi2EEES18_NSU_INSB_IJSI_NSC_ILi4EEEEEENSB_IJSD_SI_EEEEEEEvEEEENS_8epilogue10collective18CollectiveEpilogueINS1O_23Sm100TmaWarpSpecializedILi4ELi2ELi16ELb1ELb0EEEJSK_NSB_IJNSU_ISG_SD_EENSU_INSC_ILi16EEESD_EEEEESL_NSB_IJNSB_IJlllEEESD_SV_EEESL_S1Y_NS1O_6fusion15FusionCallbacksIS1S_NS1Z_17LinearCombinationISL_fSL_fLNS_15FloatRoundStyleE2EEESK_S1W_JEEENSA_5SM1004TMEM4LOAD26SM100_TMEM_LOAD_32dp32b16xES13_NS14_INS15_ILi2ELi4ELi3EEES18_NSU_INSB_IJS19_S1U_EEENSB_IJS1U_SD_EEEEEEENSA_39AutoVectorizingCopyWithAssumedAlignmentILi128EEENSA_21SM90_TMA_STORE_IM2COLES2D_S2F_S2F_EEEvvEEEEvNT_6ParamsE) ;  /* 0xffffff6c02147950 */ /* 0x000fea0003c3ffff */
.L_x_177:
[----:B------:R-:W-:-:S00]  /*93b0*/  BRA `(.L_x_177) ;  /* 0xfffffffc00fc7947 */ /* 0x000fc0000383ffff */
[----:B------:R-:W-:-:S00]  /*93c0*/  NOP ;  /* 0x0000000000007918 */ /* 0x000fc00000000000 */
        /* <DEDUP_REMOVED lines=11> */
.L_x_178:


//--------------------- .nv.global.init           --------------------------
	.section	.nv.global.init,"aw",@progbits
.nv.global.init:
	.type		$str$29,@object
	.size		$str$29,($str$30 - $str$29)
$str$29:
        /*0000*/ 	.byte	0x28, 0x61, 0x64, 0x64, 0x72, 0x65, 0x73, 0x73, 0x20, 0x26, 0x20, 0x6d, 0x61, 0x73, 0x6b, 0x29
        /*0010*/ 	.byte	0x20, 0x3d, 0x3d, 0x20, 0x30, 0x00
	.type		$str$30,@object
	.size		$str$30,($str$28 - $str$30)
$str$30:
        /*0016*/ 	.byte	0x2f, 0x74, 0x6d, 0x70, 0x2f, 0x63, 0x75, 0x74, 0x6c, 0x61, 0x73, 0x73, 0x5f, 0x73, 0x77, 0x65
        /*0026*/ 	.byte	0x65, 0x70, 0x5f, 0x73, 0x72, 0x63, 0x2f, 0x69, 0x6e, 0x63, 0x6c, 0x75, 0x64, 0x65, 0x2f, 0x63
        /*0036*/ 	.byte	0x75, 0x74, 0x65, 0x2f, 0x70, 0x6f, 0x69, 0x6e, 0x74, 0x65, 0x72, 0x5f, 0x66, 0x6c, 0x61, 0x67
        /*0046*/ 	.byte	0x67, 0x65, 0x64, 0x2e, 0x68, 0x70, 0x70, 0x00
	.type		$str$28,@object
	.size		$str$28,($str$27 - $str$28)
$str$28:
        /*004e*/ 	.byte	0x2f, 0x74, 0x6d, 0x70, 0x2f, 0x63, 0x75, 0x74, 0x6c, 0x61, 0x73, 0x73, 0x5f, 0x73, 0x77, 0x65
        /*005e*/ 	.byte	0x65, 0x70, 0x5f, 0x73, 0x72, 0x63, 0x2f, 0x69, 0x6e, 0x63, 0x6c, 0x75, 0x64, 0x65, 0x2f, 0x63
        /*006e*/ 	.byte	0x75, 0x74, 0x65, 0x2f, 0x61, 0x74, 0x6f, 0x6d, 0x2f, 0x63, 0x6f, 0x70, 0x79, 0x5f, 0x74, 0x72
        /*007e*/ 	.byte	0x61, 0x69, 0x74, 0x73, 0x5f, 0x73, 0x6d, 0x31, 0x30, 0x30, 0x2e, 0x68, 0x70, 0x70, 0x00
	.type		$str$27,@object
	.size		$str$27,(__unnamed_1 - $str$27)
$str$27:
        /*008d*/ 	.byte	0x28, 0x28, 0x75, 0x69, 0x6e, 0x74, 0x33, 0x32, 0x5f, 0x74, 0x28, 0x74, 0x68, 0x72, 0x65, 0x61
        /*009d*/ 	.byte	0x64, 0x49, 0x64, 0x78, 0x2e, 0x78, 0x29, 0x20, 0x2f, 0x20, 0x33, 0x32, 0x29, 0x20, 0x25, 0x20
        /*00ad*/ 	.byte	0x34, 0x29, 0x20, 0x3d, 0x3d, 0x20, 0x28, 0x28, 0x28, 0x74, 0x6d, 0x65, 0x6d, 0x5f, 0x61, 0x64
        /*00bd*/ 	.byte	0x64, 0x72, 0x20, 0x3e, 0x3e, 0x20, 0x31, 0x36, 0x29, 0x20, 0x2f, 0x20, 0x33, 0x32, 0x29, 0x20
        /*00cd*/ 	.byte	0x25, 0x20, 0x34, 0x29, 0x00
	.type		__unnamed_1,@object
	.size		__unnamed_1,(__unnamed_2 - __unnamed_1)
__unnamed_1:
        /*00d2*/ 	.byte	0x61, 0x75, 0x74, 0x6f, 0x20, 0x63, 0x75, 0x74, 0x65, 0x3a, 0x3a, 0x61, 0x73, 0x5f, 0x70, 0x6f
        /* <DEDUP_REMOVED lines=24> */
        /*0262*/ 	.byte	0x32, 0x30, 0x34, 0x38, 0x3e, 0x3e, 0x3e, 0x3e, 0x5d, 0x00
	.type		__unnamed_2,@object
	.size		__unnamed_2,(.L_2 - __unnamed_2)
__unnamed_2:
        /* <DEDUP_REMOVED lines=42> */
        /*050c*/ 	.byte	0x3e, 0x5d, 0x00
.L_2:


//--------------------- .nv.shared._ZN7cutlass13device_kernelINS_4conv6kernel13ConvUniversalINS1_16ConvProblemShapeILNS1_8OperatorE1ELi2EEENS1_10collective14CollectiveConvINS1_47MainloopSm100TmaUmmaWarpSpecializedImplicitGemmILS5_1ELi8ELi2ELi1ELi2EN4cute5tupleIJNSA_1CILi1EEESD_SD_EEEEENSB_IJNSC_ILi128EEENSC_ILi64EEENSB_IJNSC_ILi32EEEEEEEEENS_10tfloat32_tESL_NSA_8TiledMMAINSA_8MMA_AtomIJNSA_17SM100_MMA_TF32_SSISL_SL_fLi128ELi64ELNSA_4UMMA5MajorE0ELSQ_1ELNSP_7ScaleInE0ELSR_0EEEEEENSA_6LayoutISE_NSB_IJNSC_ILi0EEESV_SV_EEEEENSB_IJNSA_10UnderscoreESY_SY_EEEEENS7_6detail27Sm100ImplicitGemmTileTraitsINSA_20SM90_TMA_LOAD_IM2COLENSA_14ComposedLayoutINSA_7SwizzleILi3ELi4ELi3EEENSA_18smem_ptr_flag_bitsILi32EEENSU_INSB_IJNSC_ILi8EEESI_EEENSB_IJSI_SD_EEEEEEEvEENS12_INSA_13SM90_TMA_LOADENS14_INS15_ILi2ELi5ELi2EEES18_NSU_INSB_IJSI_NSC_ILi4EEEEEENSB_IJSD_SI_EEEEEEEvEEEENS_8epilogue10collective18CollectiveEpilogueINS1O_23Sm100TmaWarpSpecializedILi4ELi2ELi16ELb1ELb0EEEJSK_NSB_IJNSU_ISG_SD_EENSU_INSC_ILi16EEESD_EEEEESL_NSB_IJNSB_IJlllEEESD_SV_EEESL_S1Y_NS1O_6fusion15FusionCallbacksIS1S_NS1Z_17LinearCombinationISL_fSL_fLNS_15FloatRoundStyleE2EEESK_S1W_JEEENSA_5SM1004TMEM4LOAD26SM100_TMEM_LOAD_32dp32b16xES13_NS14_INS15_ILi2ELi4ELi3EEES18_NSU_INSB_IJS19_S1U_EEENSB_IJS1U_SD_EEEEEEENSA_39AutoVectorizingCopyWithAssumedAlignmentILi128EEENSA_21SM90_TMA_STORE_IM2COLES2D_S2F_S2F_EEEvvEEEEvNT_6ParamsE --------------------------
	.section	.nv.shared._ZN7cutlass13device_kernelINS_4conv6kernel13ConvUniversalINS1_16ConvProblemShapeILNS1_8OperatorE1ELi2EEENS1_10collective14CollectiveConvINS1_47MainloopSm100TmaUmmaWarpSpecializedImplicitGemmILS5_1ELi8ELi2ELi1ELi2EN4cute5tupleIJNSA_1CILi1EEESD_SD_EEEEENSB_IJNSC_ILi128EEENSC_ILi64EEENSB_IJNSC_ILi32EEEEEEEEENS_10tfloat32_tESL_NSA_8TiledMMAINSA_8MMA_AtomIJNSA_17SM100_MMA_TF32_SSISL_SL_fLi128ELi64ELNSA_4UMMA5MajorE0ELSQ_1ELNSP_7ScaleInE0ELSR_0EEEEEENSA_6LayoutISE_NSB_IJNSC_ILi0EEESV_SV_EEEEENSB_IJNSA_10UnderscoreESY_SY_EEEEENS7_6detail27Sm100ImplicitGemmTileTraitsINSA_20SM90_TMA_LOAD_IM2COLENSA_14ComposedLayoutINSA_7SwizzleILi3ELi4ELi3EEENSA_18smem_ptr_flag_bitsILi32EEENSU_INSB_IJNSC_ILi8EEESI_EEENSB_IJSI_SD_EEEEEEEvEENS12_INSA_13SM90_TMA_LOADENS14_INS15_ILi2ELi5ELi2EEES18_NSU_INSB_IJSI_NSC_ILi4EEEEEENSB_IJSD_SI_EEEEEEEvEEEENS_8epilogue10collective18CollectiveEpilogueINS1O_23Sm100TmaWarpSpecializedILi4ELi2ELi16ELb1ELb0EEEJSK_NSB_IJNSU_ISG_SD_EENSU_INSC_ILi16EEESD_EEEEESL_NSB_IJNSB_IJlllEEESD_SV_EEESL_S1Y_NS1O_6fusion15FusionCallbacksIS1S_NS1Z_17LinearCombinationISL_fSL_fLNS_15FloatRoundStyleE2EEESK_S1W_JEEENSA_5SM1004TMEM4LOAD26SM100_TMEM_LOAD_32dp32b16xES13_NS14_INS15_ILi2ELi4ELi3EEES18_NSU_INSB_IJS19_S1U_EEENSB_IJS1U_SD_EEEEEEENSA_39AutoVectorizingCopyWithAssumedAlignmentILi128EEENSA_21SM90_TMA_STORE_IM2COLES2D_S2F_S2F_EEEvvEEEEvNT_6ParamsE,"aw",@nobits
	.sectionflags	@""
	.align	16
	.zero		1024


//--------------------- .nv.shared.reserved.0     --------------------------
	.section	.nv.shared.reserved.0,"aw",@nobits
	.weak		__nv_reservedSMEM_offset_0_alias
	.size		__nv_reservedSMEM_offset_0_alias, 0, 64
	.other		__nv_reservedSMEM_offset_0_alias,@"STO_CUDA_RESERVED_SHARED STV_DEFAULT"
__nv_reservedSMEM_offset_0_alias:
	.zero		0
.nv.shared.reserved.0:
	.zero		64
	.weak		__nv_reservedSMEM_tcgen05_partition
	.type		__nv_reservedSMEM_tcgen05_partition,@object
	.size		__nv_reservedSMEM_tcgen05_partition,(.L_0 - __nv_reservedSMEM_tcgen05_partition)
__nv_reservedSMEM_tcgen05_partition:
	.zero		32
.L_0:


//--------------------- .nv.global                --------------------------
	.section	.nv.global,"aw",@nobits
.nv.global:
	.type		_ZN39_INTERNAL_9367ec02_4_k_cu_9bb7387e_29894cute1_E,@object
	.size		_ZN39_INTERNAL_9367ec02_4_k_cu_9bb7387e_29894cute1_E,(_ZN39_INTERNAL_9367ec02_4_k_cu_9bb7387e_29894cuda3std3__45__cpo6cbeginE - _ZN39_INTERNAL_9367ec02_4_k_cu_9bb7387e_29894cute1_E)
_ZN39_INTERNAL_9367ec02_4_k_cu_9bb7387e_29894cute1_E:
	.zero		1
	.type		_ZN39_INTERNAL_9367ec02_4_k_cu_9bb7387e_29894cuda3std3__45__cpo6cbeginE,@object
	.size		_ZN39_INTERNAL_9367ec02_4_k_cu_9bb7387e_29894cuda3std3__45__cpo6cbeginE,(_ZN39_INTERNAL_9367ec02_4_k_cu_9bb7387e_29894cuda3std3__48in_placeE - _ZN39_INTERNAL_9367ec02_4_k_cu_9bb7387e_29894cuda3std3__45__cpo6cbeginE)
_ZN39_INTERNAL_9367ec02_4_k_cu_9bb7387e_29894cuda3std3__45__cpo6cbeginE:
	.zero		1
	.type		_ZN39_INTERNAL_9367ec02_4_k_cu_9bb7387e_29894cuda3std3__48in_placeE,@object
	.size		_ZN39_INTERNAL_9367ec02_4_k_cu_9bb7387e_29894cuda3std3__48in_placeE,(_ZN39_INTERNAL_9367ec02_4_k_cu_9bb7387e_29894cuda3std6ranges3__45__cpo9iter_moveE - _ZN39_INTERNAL_9367ec02_4_k_cu_9bb7387e_29894cuda3std3__48in_placeE)
_ZN39_INTERNAL_9367ec02_4_k_cu_9bb7387e_29894cuda3std3__48in_placeE:
	.zero		1
	.type		_ZN39_INTERNAL_9367ec02_4_k_cu_9bb7387e_29894cuda3std6ranges3__45__cpo9iter_moveE,@object
	.size		_ZN39_INTERNAL_9367ec02_4_k_cu_9bb7387e_29894cuda3std6ranges3__45__cpo9iter_moveE,(_ZN39_INTERNAL_9367ec02_4_k_cu_9bb7387e_29894cuda3std3__45__cpo5beginE - _ZN39_INTERNAL_9367ec02_4_k_cu_9bb7387e_29894cuda3std6ranges3__45__cpo9iter_moveE)
_ZN39_INTERNAL_9367ec02_4_k_cu_9bb7387e_29894cuda3std6ranges3__45__cpo9iter_moveE:
	.zero		1
	.type		_ZN39_INTERNAL_9367ec02_4_k_cu_9bb7387e_29894cuda3std3__45__cpo5beginE,@object
	.size		_ZN39_INTERNAL_9367ec02_4_k_cu_9bb7387e_29894cuda3std3__45__cpo5beginE,(_ZN39_INTERNAL_9367ec02_4_k_cu_9bb7387e_29894cuda3std3__441_GLOBAL__N__9367ec02_4_k_cu_9bb7387e_29896ignoreE - _ZN39_INTERNAL_9367ec02_4_k_cu_9bb7387e_29894cuda3std3__45__cpo5beginE)
_ZN39_INTERNAL_9367ec02_4_k_cu_9bb7387e_29894cuda3std3__45__cpo5beginE:
	.zero		1
	.type		_ZN39_INTERNAL_9367ec02_4_k_cu_9bb7387e_29894cuda3std3__441_GLOBAL__N__9367ec02_4_k_cu_9bb7387e_29896ignoreE,@object
	.size		_ZN39_INTERNAL_9367ec02_4_k_cu_9bb7387e_29894cuda3std3__441_GLOBAL__N__9367ec02_4_k_cu_9bb7387e_29896ignoreE,(_ZN39_INTERNAL_9367ec02_4_k_cu_9bb7387e_29894cute7productE - _ZN39_INTERNAL_9367ec02_4_k_cu_9bb7387e_29894cuda3std3__441_GLOBAL__N__9367ec02_4_k_cu_9bb7387e_29896ignoreE)
_ZN39_INTERNAL_9367ec02_4_k_cu_9bb7387e_29894cuda3std3__441_GLOBAL__N__9367ec02_4_k_cu_9bb7387e_29896ignoreE:
	.zero		1
	.type		_ZN39_INTERNAL_9367ec02_4_k_cu_9bb7387e_29894cute7productE,@object
	.size		_ZN39_INTERNAL_9367ec02_4_k_cu_9bb7387e_29894cute7productE,(_ZN39_INTERNAL_9367ec02_4_k_cu_9bb7387e_29894cuda3std3__45__cpo3endE - _ZN39_INTERNAL_9367ec02_4_k_cu_9bb7387e_29894cute7productE)
_ZN39_INTERNAL_9367ec02_4_k_cu_9bb7387e_29894cute7productE:
	.zero		1
	.type		_ZN39_INTERNAL_9367ec02_4_k_cu_9bb7387e_29894cuda3std3__45__cpo3endE,@object
	.size		_ZN39_INTERNAL_9367ec02_4_k_cu_9bb7387e_29894cuda3std3__45__cpo3endE,(_ZN39_INTERNAL_9367ec02_4_k_cu_9bb7387e_29894cuda3std3__419piecewise_constructE - _ZN39_INTERNAL_9367ec02_4_k_cu_9bb7387e_29894cuda3std3__45__cpo3endE)
_ZN39_INTERNAL_9367ec02_4_k_cu_9bb7387e_29894cuda3std3__45__cpo3endE:
	.zero		1
	.type		_ZN39_INTERNAL_9367ec02_4_k_cu_9bb7387e_29894cuda3std3__419piecewise_constructE,@object
	.size		_ZN39_INTERNAL_9367ec02_4_k_cu_9bb7387e_29894cuda3std3__419piecewise_constructE,(_ZN39_INTERNAL_9367ec02_4_k_cu_9bb7387e_29894cuda3std3__45__cpo4cendE - _ZN39_INTERNAL_9367ec02_4_k_cu_9bb7387e_29894cuda3std3__419piecewise_constructE)
_ZN39_INTERNAL_9367ec02_4_k_cu_9bb7387e_29894cuda3std3__419piecewise_constructE:
	.zero		1
	.type		_ZN39_INTERNAL_9367ec02_4_k_cu_9bb7387e_29894cuda3std3__45__cpo4cendE,@object
	.size		_ZN39_INTERNAL_9367ec02_4_k_cu_9bb7387e_29894cuda3std3__45__cpo4cendE,(_ZN39_INTERNAL_9367ec02_4_k_cu_9bb7387e_29894cuda3std6ranges3__45__cpo4swapE - _ZN39_INTERNAL_9367ec02_4_k_cu_9bb7387e_29894cuda3std3__45__cpo4cendE)
_ZN39_INTERNAL_9367ec02_4_k_cu_9bb7387e_29894cuda3std3__45__cpo4cendE:
	.zero		1
	.type		_ZN39_INTERNAL_9367ec02_4_k_cu_9bb7387e_29894cuda3std6ranges3__45__cpo4swapE,@object
	.size		_ZN39_INTERNAL_9367ec02_4_k_cu_9bb7387e_29894cuda3std6ranges3__45__cpo4swapE,(.L_10 - _ZN39_INTERNAL_9367ec02_4_k_cu_9bb7387e_29894cuda3std6ranges3__45__cpo4swapE)
_ZN39_INTERNAL_9367ec02_4_k_cu_9bb7387e_29894cuda3std6ranges3__45__cpo4swapE:
	.zero		1
.L_10:


//--------------------- .nv.constant0._ZN7cutlass13device_kernelINS_4conv6kernel13ConvUniversalINS1_16ConvProblemShapeILNS1_8OperatorE1ELi2EEENS1_10collective14CollectiveConvINS1_47MainloopSm100TmaUmmaWarpSpecializedImplicitGemmILS5_1ELi8ELi2ELi1ELi2EN4cute5tupleIJNSA_1CILi1EEESD_SD_EEEEENSB_IJNSC_ILi128EEENSC_ILi64EEENSB_IJNSC_ILi32EEEEEEEEENS_10tfloat32_tESL_NSA_8TiledMMAINSA_8MMA_AtomIJNSA_17SM100_MMA_TF32_SSISL_SL_fLi128ELi64ELNSA_4UMMA5MajorE0ELSQ_1ELNSP_7ScaleInE0ELSR_0EEEEEENSA_6LayoutISE_NSB_IJNSC_ILi0EEESV_SV_EEEEENSB_IJNSA_10UnderscoreESY_SY_EEEEENS7_6detail27Sm100ImplicitGemmTileTraitsINSA_20SM90_TMA_LOAD_IM2COLENSA_14ComposedLayoutINSA_7SwizzleILi3ELi4ELi3EEENSA_18smem_ptr_flag_bitsILi32EEENSU_INSB_IJNSC_ILi8EEESI_EEENSB_IJSI_SD_EEEEEEEvEENS12_INSA_13SM90_TMA_LOADENS14_INS15_ILi2ELi5ELi2EEES18_NSU_INSB_IJSI_NSC_ILi4EEEEEENSB_IJSD_SI_EEEEEEEvEEEENS_8epilogue10collective18CollectiveEpilogueINS1O_23Sm100TmaWarpSpecializedILi4ELi2ELi16ELb1ELb0EEEJSK_NSB_IJNSU_ISG_SD_EENSU_INSC_ILi16EEESD_EEEEESL_NSB_IJNSB_IJlllEEESD_SV_EEESL_S1Y_NS1O_6fusion15FusionCallbacksIS1S_NS1Z_17LinearCombinationISL_fSL_fLNS_15FloatRoundStyleE2EEESK_S1W_JEEENSA_5SM1004TMEM4LOAD26SM100_TMEM_LOAD_32dp32b16xES13_NS14_INS15_ILi2ELi4ELi3EEES18_NSU_INSB_IJS19_S1U_EEENSB_IJS1U_SD_EEEEEEENSA_39AutoVectorizingCopyWithAssumedAlignmentILi128EEENSA_21SM90_TMA_STORE_IM2COLES2D_S2F_S2F_EEEvvEEEEvNT_6ParamsE --------------------------
	.section	.nv.constant0._ZN7cutlass13device_kernelINS_4conv6kernel13ConvUniversalINS1_16ConvProblemShapeILNS1_8OperatorE1ELi2EEENS1_10collective14CollectiveConvINS1_47MainloopSm100TmaUmmaWarpSpecializedImplicitGemmILS5_1ELi8ELi2ELi1ELi2EN4cute5tupleIJNSA_1CILi1EEESD_SD_EEEEENSB_IJNSC_ILi128EEENSC_ILi64EEENSB_IJNSC_ILi32EEEEEEEEENS_10tfloat32_tESL_NSA_8TiledMMAINSA_8MMA_AtomIJNSA_17SM100_MMA_TF32_SSISL_SL_fLi128ELi64ELNSA_4UMMA5MajorE0ELSQ_1ELNSP_7ScaleInE0ELSR_0EEEEEENSA_6LayoutISE_NSB_IJNSC_ILi0EEESV_SV_EEEEENSB_IJNSA_10UnderscoreESY_SY_EEEEENS7_6detail27Sm100ImplicitGemmTileTraitsINSA_20SM90_TMA_LOAD_IM2COLENSA_14ComposedLayoutINSA_7SwizzleILi3ELi4ELi3EEENSA_18smem_ptr_flag_bitsILi32EEENSU_INSB_IJNSC_ILi8EEESI_EEENSB_IJSI_SD_EEEEEEEvEENS12_INSA_13SM90_TMA_LOADENS14_INS15_ILi2ELi5ELi2EEES18_NSU_INSB_IJSI_NSC_ILi4EEEEEENSB_IJSD_SI_EEEEEEEvEEEENS_8epilogue10collective18CollectiveEpilogueINS1O_23Sm100TmaWarpSpecializedILi4ELi2ELi16ELb1ELb0EEEJSK_NSB_IJNSU_ISG_SD_EENSU_INSC_ILi16EEESD_EEEEESL_NSB_IJNSB_IJlllEEESD_SV_EEESL_S1Y_NS1O_6fusion15FusionCallbacksIS1S_NS1Z_17LinearCombinationISL_fSL_fLNS_15FloatRoundStyleE2EEESK_S1W_JEEENSA_5SM1004TMEM4LOAD26SM100_TMEM_LOAD_32dp32b16xES13_NS14_INS15_ILi2ELi4ELi3EEES18_NSU_INSB_IJS19_S1U_EEENSB_IJS1U_SD_EEEEEEENSA_39AutoVectorizingCopyWithAssumedAlignmentILi128EEENSA_21SM90_TMA_STORE_IM2COLES2D_S2F_S2F_EEEvvEEEEvNT_6ParamsE,"a",@progbits
	.sectionflags	@""
	.align	4
.nv.constant0._ZN7cutlass13device_kernelINS_4conv6kernel13ConvUniversalINS1_16ConvProblemShapeILNS1_8OperatorE1ELi2EEENS1_10collective14CollectiveConvINS1_47MainloopSm100TmaUmmaWarpSpecializedImplicitGemmILS5_1ELi8ELi2ELi1ELi2EN4cute5tupleIJNSA_1CILi1EEESD_SD_EEEEENSB_IJNSC_ILi128EEENSC_ILi64EEENSB_IJNSC_ILi32EEEEEEEEENS_10tfloat32_tESL_NSA_8TiledMMAINSA_8MMA_AtomIJNSA_17SM100_MMA_TF32_SSISL_SL_fLi128ELi64ELNSA_4UMMA5MajorE0ELSQ_1ELNSP_7ScaleInE0ELSR_0EEEEEENSA_6LayoutISE_NSB_IJNSC_ILi0EEESV_SV_EEEEENSB_IJNSA_10UnderscoreESY_SY_EEEEENS7_6detail27Sm100ImplicitGemmTileTraitsINSA_20SM90_TMA_LOAD_IM2COLENSA_14ComposedLayoutINSA_7SwizzleILi3ELi4ELi3EEENSA_18smem_ptr_flag_bitsILi32EEENSU_INSB_IJNSC_ILi8EEESI_EEENSB_IJSI_SD_EEEEEEEvEENS12_INSA_13SM90_TMA_LOADENS14_INS15_ILi2ELi5ELi2EEES18_NSU_INSB_IJSI_NSC_ILi4EEEEEENSB_IJSD_SI_EEEEEEEvEEEENS_8epilogue10collective18CollectiveEpilogueINS1O_23Sm100TmaWarpSpecializedILi4ELi2ELi16ELb1ELb0EEEJSK_NSB_IJNSU_ISG_SD_EENSU_INSC_ILi16EEESD_EEEEESL_NSB_IJNSB_IJlllEEESD_SV_EEESL_S1Y_NS1O_6fusion15FusionCallbacksIS1S_NS1Z_17LinearCombinationISL_fSL_fLNS_15FloatRoundStyleE2EEESK_S1W_JEEENSA_5SM1004TMEM4LOAD26SM100_TMEM_LOAD_32dp32b16xES13_NS14_INS15_ILi2ELi4ELi3EEES18_NSU_INSB_IJS19_S1U_EEENSB_IJS1U_SD_EEEEEEENSA_39AutoVectorizingCopyWithAssumedAlignmentILi128EEENSA_21SM90_TMA_STORE_IM2COLES2D_S2F_S2F_EEEvvEEEEvNT_6ParamsE:
	.zero		2944


//--------------------- SYMBOLS --------------------------

	.type		.nv.reservedSmem.offset0,@object
	.size		.nv.reservedSmem.offset0,0x4
	.type		.nv.reservedSmem.cap,@object
	.size		.nv.reservedSmem.cap,0x4
	.type		__assertfail,@function
